	.target	sm_103a

	.elftype	@"ET_EXEC"


//--------------------- .note.nv.tkinfo           --------------------------
	.section	.note.nv.tkinfo,"",@"SHT_NOTE"
	.sectionflags	@"SHF_NOTE_NV_TKINFO"
	.tkinfo
        /*0018*/ 	.word	0x00000002
        /*0030*/ 	.string	""
        /*0030*/ 	.string	"ptxas"
        /*0030*/ 	.string	"Cuda compilation tools, release 13.0, V13.0.88"
        /*0030*/ 	.string	"Build cuda_13.0.r13.0/compiler.36424714_0"
        /*0030*/ 	.string	"-arch sm_103a -m 64 "



//--------------------- .note.nv.cuinfo           --------------------------
	.section	.note.nv.cuinfo,"",@"SHT_NOTE"
	.sectionflags	@"SHF_NOTE_NV_CUINFO"
        /*0018*/ 	.short	0x0002
        /*001a*/ 	.short	0x0067
        /*001c*/ 	.short	0x0082
	.zero		2


//--------------------- .nv.info                  --------------------------
	.section	.nv.info,"",@"SHT_CUDA_INFO"
	.align	4


	//----- nvinfo : EIATTR_REGCOUNT
	.align		4
        /*0000*/ 	.byte	0x04, 0x2f
        /*0002*/ 	.short	(.L_29 - .L_28)
	.align		4
.L_28:
        /*0004*/ 	.word	index@(_Z7cleanupPfS_S_S_biPVi)
        /*0008*/ 	.word	0x0000000f


	//----- nvinfo : EIATTR_FRAME_SIZE
	.align		4
.L_29:
        /*000c*/ 	.byte	0x04, 0x11
        /*000e*/ 	.short	(.L_31 - .L_30)
	.align		4
.L_30:
        /*0010*/ 	.word	index@(_Z7cleanupPfS_S_S_biPVi)
        /*0014*/ 	.word	0x00000000


	//----- nvinfo : EIATTR_REGCOUNT
	.align		4
.L_31:
        /*0018*/ 	.byte	0x04, 0x2f
        /*001a*/ 	.short	(.L_33 - .L_32)
	.align		4
.L_32:
        /*001c*/ 	.word	index@(_Z25multi_tensor_apply_kernelI18TensorListMetadataILi1EE13L2NormFunctorIfEJPfS4_biEEvlPViT_T0_DpT1_)
        /*0020*/ 	.word	0x00000016


	//----- nvinfo : EIATTR_FRAME_SIZE
	.align		4
.L_33:
        /*0024*/ 	.byte	0x04, 0x11
        /*0026*/ 	.short	(.L_35 - .L_34)
	.align		4
.L_34:
        /*0028*/ 	.word	index@(_Z25multi_tensor_apply_kernelI18TensorListMetadataILi1EE13L2NormFunctorIfEJPfS4_biEEvlPViT_T0_DpT1_)
        /*002c*/ 	.word	0x00000000


	//----- nvinfo : EIATTR_REGCOUNT
	.align		4
.L_35:
        /*0030*/ 	.byte	0x04, 0x2f
        /*0032*/ 	.short	(.L_37 - .L_36)
	.align		4
.L_36:
        /*0034*/ 	.word	index@(_Z25multi_tensor_apply_kernelI18TensorListMetadataILi1EE13L2NormFunctorIN3c104HalfEEJPfS6_biEEvlPViT_T0_DpT1_)
        /*0038*/ 	.word	0x0000001a


	//----- nvinfo : EIATTR_FRAME_SIZE
	.align		4
.L_37:
        /*003c*/ 	.byte	0x04, 0x11
        /*003e*/ 	.short	(.L_39 - .L_38)
	.align		4
.L_38:
        /*0040*/ 	.word	index@(_Z25multi_tensor_apply_kernelI18TensorListMetadataILi1EE13L2NormFunctorIN3c104HalfEEJPfS6_biEEvlPViT_T0_DpT1_)
        /*0044*/ 	.word	0x00000000


	//----- nvinfo : EIATTR_REGCOUNT
	.align		4
.L_39:
        /*0048*/ 	.byte	0x04, 0x2f
        /*004a*/ 	.short	(.L_41 - .L_40)
	.align		4
.L_40:
        /*004c*/ 	.word	index@(_Z25multi_tensor_apply_kernelI18TensorListMetadataILi1EE13L2NormFunctorIN3c108BFloat16EEJPfS6_biEEvlPViT_T0_DpT1_)
        /*0050*/ 	.word	0x0000001a


	//----- nvinfo : EIATTR_FRAME_SIZE
	.align		4
.L_41:
        /*0054*/ 	.byte	0x04, 0x11
        /*0056*/ 	.short	(.L_43 - .L_42)
	.align		4
.L_42:
        /*0058*/ 	.word	index@(_Z25multi_tensor_apply_kernelI18TensorListMetadataILi1EE13L2NormFunctorIN3c108BFloat16EEJPfS6_biEEvlPViT_T0_DpT1_)
        /*005c*/ 	.word	0x00000000


	//----- nvinfo : EIATTR_MIN_STACK_SIZE
	.align		4
.L_43:
        /*0060*/ 	.byte	0x04, 0x12
        /*0062*/ 	.short	(.L_45 - .L_44)
	.align		4
.L_44:
        /*0064*/ 	.word	index@(_Z25multi_tensor_apply_kernelI18TensorListMetadataILi1EE13L2NormFunctorIN3c108BFloat16EEJPfS6_biEEvlPViT_T0_DpT1_)
        /*0068*/ 	.word	0x00000000


	//----- nvinfo : EIATTR_MIN_STACK_SIZE
	.align		4
.L_45:
        /*006c*/ 	.byte	0x04, 0x12
        /*006e*/ 	.short	(.L_47 - .L_46)
	.align		4
.L_46:
        /*0070*/ 	.word	index@(_Z25multi_tensor_apply_kernelI18TensorListMetadataILi1EE13L2NormFunctorIN3c104HalfEEJPfS6_biEEvlPViT_T0_DpT1_)
        /*0074*/ 	.word	0x00000000


	//----- nvinfo : EIATTR_MIN_STACK_SIZE
	.align		4
.L_47:
        /*0078*/ 	.byte	0x04, 0x12
        /*007a*/ 	.short	(.L_49 - .L_48)
	.align		4
.L_48:
        /*007c*/ 	.word	index@(_Z25multi_tensor_apply_kernelI18TensorListMetadataILi1EE13L2NormFunctorIfEJPfS4_biEEvlPViT_T0_DpT1_)
        /*0080*/ 	.word	0x00000000


	//----- nvinfo : EIATTR_MIN_STACK_SIZE
	.align		4
.L_49:
        /*0084*/ 	.byte	0x04, 0x12
        /*0086*/ 	.short	(.L_51 - .L_50)
	.align		4
.L_50:
        /*0088*/ 	.word	index@(_Z7cleanupPfS_S_S_biPVi)
        /*008c*/ 	.word	0x00000000
.L_51:


//--------------------- .nv.compat                --------------------------
	.section	.nv.compat,"",@"SHT_CUDA_COMPAT_INFO"
	.align	4
        /*0000*/ 	.byte	0x02, 0x09, 0x01, 0x00, 0x02, 0x02, 0x01, 0x00, 0x02, 0x05, 0x05, 0x00, 0x03, 0x07, 0x01, 0x01
        /*0010*/ 	.byte	0x02, 0x03, 0x00, 0x00, 0x02, 0x06, 0x01, 0x00, 0x04, 0x0b, 0x08, 0x00, 0x00, 0x00, 0x00, 0x00
        /*0020*/ 	.byte	0x00, 0x00, 0x00, 0x00


//--------------------- .nv.info._Z25multi_tensor_apply_kernelI18TensorListMetadataILi1EE13L2NormFunctorIN3c108BFloat16EEJPfS6_biEEvlPViT_T0_DpT1_ --------------------------
	.section	.nv.info._Z25multi_tensor_apply_kernelI18TensorListMetadataILi1EE13L2NormFunctorIN3c108BFloat16EEJPfS6_biEEvlPViT_T0_DpT1_,"",@"SHT_CUDA_INFO"
	.sectionflags	@""
	.align	4


	//----- nvinfo : EIATTR_CUDA_API_VERSION
	.align		4
        /*0000*/ 	.byte	0x04, 0x37
        /*0002*/ 	.short	(.L_53 - .L_52)
.L_52:
        /*0004*/ 	.word	0x00000082


	//----- nvinfo : EIATTR_KPARAM_INFO
	.align		4
.L_53:
        /*0008*/ 	.byte	0x04, 0x17
        /*000a*/ 	.short	(.L_55 - .L_54)
.L_54:
        /*000c*/ 	.word	0x00000000
        /*0010*/ 	.short	0x0007
        /*0012*/ 	.short	0x0d54
        /*0014*/ 	.byte	0x00, 0xf0, 0x11, 0x00


	//----- nvinfo : EIATTR_KPARAM_INFO
	.align		4
.L_55:
        /*0018*/ 	.byte	0x04, 0x17
        /*001a*/ 	.short	(.L_57 - .L_56)
.L_56:
        /*001c*/ 	.word	0x00000000
        /*0020*/ 	.short	0x0006
        /*0022*/ 	.short	0x0d50
        /*0024*/ 	.byte	0x00, 0xf0, 0x05, 0x00


	//----- nvinfo : EIATTR_KPARAM_INFO
	.align		4
.L_57:
        /*0028*/ 	.byte	0x04, 0x17
        /*002a*/ 	.short	(.L_59 - .L_58)
.L_58:
        /*002c*/ 	.word	0x00000000
        /*0030*/ 	.short	0x0005
        /*0032*/ 	.short	0x0d48
        /*0034*/ 	.byte	0x00, 0xf5, 0x21, 0x00


	//----- nvinfo : EIATTR_KPARAM_INFO
	.align		4
.L_59:
        /*0038*/ 	.byte	0x04, 0x17
        /*003a*/ 	.short	(.L_61 - .L_60)
.L_60:
        /*003c*/ 	.word	0x00000000
        /*0040*/ 	.short	0x0004
        /*0042*/ 	.short	0x0d40
        /*0044*/ 	.byte	0x00, 0xf5, 0x21, 0x00


	//----- nvinfo : EIATTR_KPARAM_INFO
	.align		4
.L_61:
        /*0048*/ 	.byte	0x04, 0x17
        /*004a*/ 	.short	(.L_63 - .L_62)
.L_62:
        /*004c*/ 	.word	0x00000000
        /*0050*/ 	.short	0x0003
        /*0052*/ 	.short	0x0d38
        /*0054*/ 	.byte	0x00, 0xf0, 0x05, 0x00


	//----- nvinfo : EIATTR_KPARAM_INFO
	.align		4
.L_63:
        /*0058*/ 	.byte	0x04, 0x17
        /*005a*/ 	.short	(.L_65 - .L_64)
.L_64:
        /*005c*/ 	.word	0x00000000
        /*0060*/ 	.short	0x0002
        /*0062*/ 	.short	0x0010
        /*0064*/ 	.byte	0x00, 0xf0, 0xa1, 0x34


	//----- nvinfo : EIATTR_KPARAM_INFO
	.align		4
.L_65:
        /*0068*/ 	.byte	0x04, 0x17
        /*006a*/ 	.short	(.L_67 - .L_66)
.L_66:
        /*006c*/ 	.word	0x00000000
        /*0070*/ 	.short	0x0001
        /*0072*/ 	.short	0x0008
        /*0074*/ 	.byte	0x00, 0xf5, 0x21, 0x00


	//----- nvinfo : EIATTR_KPARAM_INFO
	.align		4
.L_67:
        /*0078*/ 	.byte	0x04, 0x17
        /*007a*/ 	.short	(.L_69 - .L_68)
.L_68:
        /*007c*/ 	.word	0x00000000
        /*0080*/ 	.short	0x0000
        /*0082*/ 	.short	0x0000
        /*0084*/ 	.byte	0x00, 0xf0, 0x21, 0x00


	//----- nvinfo : EIATTR_SPARSE_MMA_MASK
	.align		4
.L_69:
        /*0088*/ 	.byte	0x03, 0x50
        /*008a*/ 	.short	0x0000


	//----- nvinfo : EIATTR_MAXREG_COUNT
	.align		4
        /*008c*/ 	.byte	0x03, 0x1b
        /*008e*/ 	.short	0x00ff


	//----- nvinfo : EIATTR_NUM_BARRIERS
	.align		4
        /*0090*/ 	.byte	0x02, 0x4c
        /*0092*/ 	.byte	0x01
	.zero		1


	//----- nvinfo : EIATTR_MERCURY_ISA_VERSION
	.align		4
        /*0094*/ 	.byte	0x03, 0x5f
        /*0096*/ 	.short	0x0101


	//----- nvinfo : EIATTR_COOP_GROUP_MASK_REGIDS
	.align		4
        /*0098*/ 	.byte	0x04, 0x29
        /*009a*/ 	.short	(.L_71 - .L_70)


	//   ....[0]....
.L_70:
        /*009c*/ 	.word	0xffffffff


	//   ....[1]....
        /*00a0*/ 	.word	0xffffffff


	//   ....[2]....
        /*00a4*/ 	.word	0xffffffff


	//   ....[3]....
        /*00a8*/ 	.word	0xffffffff


	//   ....[4]....
        /*00ac*/ 	.word	0xffffffff


	//   ....[5]....
        /*00b0*/ 	.word	0x0500000b


	//   ....[6]....
        /*00b4*/ 	.word	0x0500000b


	//   ....[7]....
        /*00b8*/ 	.word	0x0500000b


	//   ....[8]....
        /*00bc*/ 	.word	0x0500000b


	//   ....[9]....
        /*00c0*/ 	.word	0x0500000b


	//----- nvinfo : EIATTR_COOP_GROUP_INSTR_OFFSETS
	.align		4
.L_71:
        /*00c4*/ 	.byte	0x04, 0x28
        /*00c6*/ 	.short	(.L_73 - .L_72)


	//   ....[0]....
.L_72:
        /*00c8*/ 	.word	0x00000fe0


	//   ....[1]....
        /*00cc*/ 	.word	0x00001000


	//   ....[2]....
        /*00d0*/ 	.word	0x00001020


	//   ....[3]....
        /*00d4*/ 	.word	0x00001040


	//   ....[4]....
        /*00d8*/ 	.word	0x00001060


	//   ....[5]....
        /*00dc*/ 	.word	0x00001250


	//   ....[6]....
        /*00e0*/ 	.word	0x000012c0


	//   ....[7]....
        /*00e4*/ 	.word	0x00001330


	//   ....[8]....
        /*00e8*/ 	.word	0x000013a0


	//   ....[9]....
        /*00ec*/ 	.word	0x00001410


	//----- nvinfo : EIATTR_VRC_CTA_INIT_COUNT
	.align		4
.L_73:
        /*00f0*/ 	.byte	0x02, 0x4a
	.zero		1
	.zero		1


	//----- nvinfo : EIATTR_EXIT_INSTR_OFFSETS
	.align		4
        /*00f4*/ 	.byte	0x04, 0x1c
        /*00f6*/ 	.short	(.L_75 - .L_74)


	//   ....[0]....
.L_74:
        /*00f8*/ 	.word	0x00000050


	//   ....[1]....
        /*00fc*/ 	.word	0x000010b0


	//   ....[2]....
        /*0100*/ 	.word	0x00001180


	//   ....[3]....
        /*0104*/ 	.word	0x00001200


	//----- nvinfo : EIATTR_CRS_STACK_SIZE
	.align		4
.L_75:
        /*0108*/ 	.byte	0x04, 0x1e
        /*010a*/ 	.short	(.L_77 - .L_76)
.L_76:
        /*010c*/ 	.word	0x00000000


	//----- nvinfo : EIATTR_CBANK_PARAM_SIZE
	.align		4
.L_77:
        /*0110*/ 	.byte	0x03, 0x19
        /*0112*/ 	.short	0x0d58


	//----- nvinfo : EIATTR_PARAM_CBANK
	.align		4
        /*0114*/ 	.byte	0x04, 0x0a
        /*0116*/ 	.short	(.L_79 - .L_78)
	.align		4
.L_78:
        /*0118*/ 	.word	index@(.nv.constant0._Z25multi_tensor_apply_kernelI18TensorListMetadataILi1EE13L2NormFunctorIN3c108BFloat16EEJPfS6_biEEvlPViT_T0_DpT1_)
        /*011c*/ 	.short	0x0380
        /*011e*/ 	.short	0x0d58


	//----- nvinfo : EIATTR_SW_WAR
	.align		4
.L_79:
        /*0120*/ 	.byte	0x04, 0x36
        /*0122*/ 	.short	(.L_81 - .L_80)
.L_80:
        /*0124*/ 	.word	0x00000008
.L_81:


//--------------------- .nv.info._Z25multi_tensor_apply_kernelI18TensorListMetadataILi1EE13L2NormFunctorIN3c104HalfEEJPfS6_biEEvlPViT_T0_DpT1_ --------------------------
	.section	.nv.info._Z25multi_tensor_apply_kernelI18TensorListMetadataILi1EE13L2NormFunctorIN3c104HalfEEJPfS6_biEEvlPViT_T0_DpT1_,"",@"SHT_CUDA_INFO"
	.sectionflags	@""
	.align	4


	//----- nvinfo : EIATTR_CUDA_API_VERSION
	.align		4
        /*0000*/ 	.byte	0x04, 0x37
        /*0002*/ 	.short	(.L_83 - .L_82)
.L_82:
        /*0004*/ 	.word	0x00000082


	//----- nvinfo : EIATTR_KPARAM_INFO
	.align		4
.L_83:
        /*0008*/ 	.byte	0x04, 0x17
        /*000a*/ 	.short	(.L_85 - .L_84)
.L_84:
        /*000c*/ 	.word	0x00000000
        /*0010*/ 	.short	0x0007
        /*0012*/ 	.short	0x0d54
        /*0014*/ 	.byte	0x00, 0xf0, 0x11, 0x00


	//----- nvinfo : EIATTR_KPARAM_INFO
	.align		4
.L_85:
        /*0018*/ 	.byte	0x04, 0x17
        /*001a*/ 	.short	(.L_87 - .L_86)
.L_86:
        /*001c*/ 	.word	0x00000000
        /*0020*/ 	.short	0x0006
        /*0022*/ 	.short	0x0d50
        /*0024*/ 	.byte	0x00, 0xf0, 0x05, 0x00


	//----- nvinfo : EIATTR_KPARAM_INFO
	.align		4
.L_87:
        /*0028*/ 	.byte	0x04, 0x17
        /*002a*/ 	.short	(.L_89 - .L_88)
.L_88:
        /*002c*/ 	.word	0x00000000
        /*0030*/ 	.short	0x0005
        /*0032*/ 	.short	0x0d48
        /*0034*/ 	.byte	0x00, 0xf5, 0x21, 0x00


	//----- nvinfo : EIATTR_KPARAM_INFO
	.align		4
.L_89:
        /*0038*/ 	.byte	0x04, 0x17
        /*003a*/ 	.short	(.L_91 - .L_90)
.L_90:
        /*003c*/ 	.word	0x00000000
        /*0040*/ 	.short	0x0004
        /*0042*/ 	.short	0x0d40
        /*0044*/ 	.byte	0x00, 0xf5, 0x21, 0x00


	//----- nvinfo : EIATTR_KPARAM_INFO
	.align		4
.L_91:
        /*0048*/ 	.byte	0x04, 0x17
        /*004a*/ 	.short	(.L_93 - .L_92)
.L_92:
        /*004c*/ 	.word	0x00000000
        /*0050*/ 	.short	0x0003
        /*0052*/ 	.short	0x0d38
        /*0054*/ 	.byte	0x00, 0xf0, 0x05, 0x00


	//----- nvinfo : EIATTR_KPARAM_INFO
	.align		4
.L_93:
        /*0058*/ 	.byte	0x04, 0x17
        /*005a*/ 	.short	(.L_95 - .L_94)
.L_94:
        /*005c*/ 	.word	0x00000000
        /*0060*/ 	.short	0x0002
        /*0062*/ 	.short	0x0010
        /*0064*/ 	.byte	0x00, 0xf0, 0xa1, 0x34


	//----- nvinfo : EIATTR_KPARAM_INFO
	.align		4
.L_95:
        /*0068*/ 	.byte	0x04, 0x17
        /*006a*/ 	.short	(.L_97 - .L_96)
.L_96:
        /*006c*/ 	.word	0x00000000
        /*0070*/ 	.short	0x0001
        /*0072*/ 	.short	0x0008
        /*0074*/ 	.byte	0x00, 0xf5, 0x21, 0x00


	//----- nvinfo : EIATTR_KPARAM_INFO
	.align		4
.L_97:
        /*0078*/ 	.byte	0x04, 0x17
        /*007a*/ 	.short	(.L_99 - .L_98)
.L_98:
        /*007c*/ 	.word	0x00000000
        /*0080*/ 	.short	0x0000
        /*0082*/ 	.short	0x0000
        /*0084*/ 	.byte	0x00, 0xf0, 0x21, 0x00


	//----- nvinfo : EIATTR_SPARSE_MMA_MASK
	.align		4
.L_99:
        /*0088*/ 	.byte	0x03, 0x50
        /*008a*/ 	.short	0x0000


	//----- nvinfo : EIATTR_MAXREG_COUNT
	.align		4
        /*008c*/ 	.byte	0x03, 0x1b
        /*008e*/ 	.short	0x00ff


	//----- nvinfo : EIATTR_NUM_BARRIERS
	.align		4
        /*0090*/ 	.byte	0x02, 0x4c
        /*0092*/ 	.byte	0x01
	.zero		1


	//----- nvinfo : EIATTR_MERCURY_ISA_VERSION
	.align		4
        /*0094*/ 	.byte	0x03, 0x5f
        /*0096*/ 	.short	0x0101


	//----- nvinfo : EIATTR_COOP_GROUP_MASK_REGIDS
	.align		4
        /*0098*/ 	.byte	0x04, 0x29
        /*009a*/ 	.short	(.L_101 - .L_100)


	//   ....[0]....
.L_100:
        /*009c*/ 	.word	0xffffffff


	//   ....[1]....
        /*00a0*/ 	.word	0xffffffff


	//   ....[2]....
        /*00a4*/ 	.word	0xffffffff


	//   ....[3]....
        /*00a8*/ 	.word	0xffffffff


	//   ....[4]....
        /*00ac*/ 	.word	0xffffffff


	//   ....[5]....
        /*00b0*/ 	.word	0x0500000b


	//   ....[6]....
        /*00b4*/ 	.word	0x0500000b


	//   ....[7]....
        /*00b8*/ 	.word	0x0500000b


	//   ....[8]....
        /*00bc*/ 	.word	0x0500000b


	//   ....[9]....
        /*00c0*/ 	.word	0x0500000b


	//----- nvinfo : EIATTR_COOP_GROUP_INSTR_OFFSETS
	.align		4
.L_101:
        /*00c4*/ 	.byte	0x04, 0x28
        /*00c6*/ 	.short	(.L_103 - .L_102)


	//   ....[0]....
.L_102:
        /*00c8*/ 	.word	0x00000fe0


	//   ....[1]....
        /*00cc*/ 	.word	0x00001000


	//   ....[2]....
        /*00d0*/ 	.word	0x00001020


	//   ....[3]....
        /*00d4*/ 	.word	0x00001040


	//   ....[4]....
        /*00d8*/ 	.word	0x00001060


	//   ....[5]....
        /*00dc*/ 	.word	0x00001250


	//   ....[6]....
        /*00e0*/ 	.word	0x000012c0


	//   ....[7]....
        /*00e4*/ 	.word	0x00001330


	//   ....[8]....
        /*00e8*/ 	.word	0x000013a0


	//   ....[9]....
        /*00ec*/ 	.word	0x00001410


	//----- nvinfo : EIATTR_VRC_CTA_INIT_COUNT
	.align		4
.L_103:
        /*00f0*/ 	.byte	0x02, 0x4a
	.zero		1
	.zero		1


	//----- nvinfo : EIATTR_EXIT_INSTR_OFFSETS
	.align		4
        /*00f4*/ 	.byte	0x04, 0x1c
        /*00f6*/ 	.short	(.L_105 - .L_104)


	//   ....[0]....
.L_104:
        /*00f8*/ 	.word	0x00000050


	//   ....[1]....
        /*00fc*/ 	.word	0x000010b0


	//   ....[2]....
        /*0100*/ 	.word	0x00001180


	//   ....[3]....
        /*0104*/ 	.word	0x00001200


	//----- nvinfo : EIATTR_CRS_STACK_SIZE
	.align		4
.L_105:
        /*0108*/ 	.byte	0x04, 0x1e
        /*010a*/ 	.short	(.L_107 - .L_106)
.L_106:
        /*010c*/ 	.word	0x00000000


	//----- nvinfo : EIATTR_CBANK_PARAM_SIZE
	.align		4
.L_107:
        /*0110*/ 	.byte	0x03, 0x19
        /*0112*/ 	.short	0x0d58


	//----- nvinfo : EIATTR_PARAM_CBANK
	.align		4
        /*0114*/ 	.byte	0x04, 0x0a
        /*0116*/ 	.short	(.L_109 - .L_108)
	.align		4
.L_108:
        /*0118*/ 	.word	index@(.nv.constant0._Z25multi_tensor_apply_kernelI18TensorListMetadataILi1EE13L2NormFunctorIN3c104HalfEEJPfS6_biEEvlPViT_T0_DpT1_)
        /*011c*/ 	.short	0x0380
        /*011e*/ 	.short	0x0d58


	//----- nvinfo : EIATTR_SW_WAR
	.align		4
.L_109:
        /*0120*/ 	.byte	0x04, 0x36
        /*0122*/ 	.short	(.L_111 - .L_110)
.L_110:
        /*0124*/ 	.word	0x00000008
.L_111:


//--------------------- .nv.info._Z25multi_tensor_apply_kernelI18TensorListMetadataILi1EE13L2NormFunctorIfEJPfS4_biEEvlPViT_T0_DpT1_ --------------------------
	.section	.nv.info._Z25multi_tensor_apply_kernelI18TensorListMetadataILi1EE13L2NormFunctorIfEJPfS4_biEEvlPViT_T0_DpT1_,"",@"SHT_CUDA_INFO"
	.sectionflags	@""
	.align	4


	//----- nvinfo : EIATTR_CUDA_API_VERSION
	.align		4
        /*0000*/ 	.byte	0x04, 0x37
        /*0002*/ 	.short	(.L_113 - .L_112)
.L_112:
        /*0004*/ 	.word	0x00000082


	//----- nvinfo : EIATTR_KPARAM_INFO
	.align		4
.L_113:
        /*0008*/ 	.byte	0x04, 0x17
        /*000a*/ 	.short	(.L_115 - .L_114)
.L_114:
        /*000c*/ 	.word	0x00000000
        /*0010*/ 	.short	0x0007
        /*0012*/ 	.short	0x0d54
        /*0014*/ 	.byte	0x00, 0xf0, 0x11, 0x00


	//----- nvinfo : EIATTR_KPARAM_INFO
	.align		4
.L_115:
        /*0018*/ 	.byte	0x04, 0x17
        /*001a*/ 	.short	(.L_117 - .L_116)
.L_116:
        /*001c*/ 	.word	0x00000000
        /*0020*/ 	.short	0x0006
        /*0022*/ 	.short	0x0d50
        /*0024*/ 	.byte	0x00, 0xf0, 0x05, 0x00


	//----- nvinfo : EIATTR_KPARAM_INFO
	.align		4
.L_117:
        /*0028*/ 	.byte	0x04, 0x17
        /*002a*/ 	.short	(.L_119 - .L_118)
.L_118:
        /*002c*/ 	.word	0x00000000
        /*0030*/ 	.short	0x0005
        /*0032*/ 	.short	0x0d48
        /*0034*/ 	.byte	0x00, 0xf5, 0x21, 0x00


	//----- nvinfo : EIATTR_KPARAM_INFO
	.align		4
.L_119:
        /*0038*/ 	.byte	0x04, 0x17
        /*003a*/ 	.short	(.L_121 - .L_120)
.L_120:
        /*003c*/ 	.word	0x00000000
        /*0040*/ 	.short	0x0004
        /*0042*/ 	.short	0x0d40
        /*0044*/ 	.byte	0x00, 0xf5, 0x21, 0x00


	//----- nvinfo : EIATTR_KPARAM_INFO
	.align		4
.L_121:
        /*0048*/ 	.byte	0x04, 0x17
        /*004a*/ 	.short	(.L_123 - .L_122)
.L_122:
        /*004c*/ 	.word	0x00000000
        /*0050*/ 	.short	0x0003
        /*0052*/ 	.short	0x0d38
        /*0054*/ 	.byte	0x00, 0xf0, 0x05, 0x00


	//----- nvinfo : EIATTR_KPARAM_INFO
	.align		4
.L_123:
        /*0058*/ 	.byte	0x04, 0x17
        /*005a*/ 	.short	(.L_125 - .L_124)
.L_124:
        /*005c*/ 	.word	0x00000000
        /*0060*/ 	.short	0x0002
        /*0062*/ 	.short	0x0010
        /*0064*/ 	.byte	0x00, 0xf0, 0xa1, 0x34


	//----- nvinfo : EIATTR_KPARAM_INFO
	.align		4
.L_125:
        /*0068*/ 	.byte	0x04, 0x17
        /*006a*/ 	.short	(.L_127 - .L_126)
.L_126:
        /*006c*/ 	.word	0x00000000
        /*0070*/ 	.short	0x0001
        /*0072*/ 	.short	0x0008
        /*0074*/ 	.byte	0x00, 0xf5, 0x21, 0x00


	//----- nvinfo : EIATTR_KPARAM_INFO
	.align		4
.L_127:
        /*0078*/ 	.byte	0x04, 0x17
        /*007a*/ 	.short	(.L_129 - .L_128)
.L_128:
        /*007c*/ 	.word	0x00000000
        /*0080*/ 	.short	0x0000
        /*0082*/ 	.short	0x0000
        /*0084*/ 	.byte	0x00, 0xf0, 0x21, 0x00


	//----- nvinfo : EIATTR_SPARSE_MMA_MASK
	.align		4
.L_129:
        /*0088*/ 	.byte	0x03, 0x50
        /*008a*/ 	.short	0x0000


	//----- nvinfo : EIATTR_MAXREG_COUNT
	.align		4
        /*008c*/ 	.byte	0x03, 0x1b
        /*008e*/ 	.short	0x00ff


	//----- nvinfo : EIATTR_NUM_BARRIERS
	.align		4
        /*0090*/ 	.byte	0x02, 0x4c
        /*0092*/ 	.byte	0x01
	.zero		1


	//----- nvinfo : EIATTR_MERCURY_ISA_VERSION
	.align		4
        /*0094*/ 	.byte	0x03, 0x5f
        /*0096*/ 	.short	0x0101


	//----- nvinfo : EIATTR_COOP_GROUP_MASK_REGIDS
	.align		4
        /*0098*/ 	.byte	0x04, 0x29
        /*009a*/ 	.short	(.L_131 - .L_130)


	//   ....[0]....
.L_130:
        /*009c*/ 	.word	0xffffffff


	//   ....[1]....
        /*00a0*/ 	.word	0xffffffff


	//   ....[2]....
        /*00a4*/ 	.word	0xffffffff


	//   ....[3]....
        /*00a8*/ 	.word	0xffffffff


	//   ....[4]....
        /*00ac*/ 	.word	0xffffffff


	//   ....[5]....
        /*00b0*/ 	.word	0x0500000b


	//   ....[6]....
        /*00b4*/ 	.word	0x0500000b


	//   ....[7]....
        /*00b8*/ 	.word	0x0500000b


	//   ....[8]....
        /*00bc*/ 	.word	0x0500000b


	//   ....[9]....
        /*00c0*/ 	.word	0x0500000b


	//----- nvinfo : EIATTR_COOP_GROUP_INSTR_OFFSETS
	.align		4
.L_131:
        /*00c4*/ 	.byte	0x04, 0x28
        /*00c6*/ 	.short	(.L_133 - .L_132)


	//   ....[0]....
.L_132:
        /*00c8*/ 	.word	0x00000f40


	//   ....[1]....
        /*00cc*/ 	.word	0x00000f60


	//   ....[2]....
        /*00d0*/ 	.word	0x00000f80


	//   ....[3]....
        /*00d4*/ 	.word	0x00000fa0


	//   ....[4]....
        /*00d8*/ 	.word	0x00000fc0


	//   ....[5]....
        /*00dc*/ 	.word	0x000011b0


	//   ....[6]....
        /*00e0*/ 	.word	0x00001220


	//   ....[7]....
        /*00e4*/ 	.word	0x00001290


	//   ....[8]....
        /*00e8*/ 	.word	0x00001300


	//   ....[9]....
        /*00ec*/ 	.word	0x00001370


	//----- nvinfo : EIATTR_VRC_CTA_INIT_COUNT
	.align		4
.L_133:
        /*00f0*/ 	.byte	0x02, 0x4a
	.zero		1
	.zero		1


	//----- nvinfo : EIATTR_EXIT_INSTR_OFFSETS
	.align		4
        /*00f4*/ 	.byte	0x04, 0x1c
        /*00f6*/ 	.short	(.L_135 - .L_134)


	//   ....[0]....
.L_134:
        /*00f8*/ 	.word	0x00000050


	//   ....[1]....
        /*00fc*/ 	.word	0x00001010


	//   ....[2]....
        /*0100*/ 	.word	0x000010e0


	//   ....[3]....
        /*0104*/ 	.word	0x00001160


	//----- nvinfo : EIATTR_CRS_STACK_SIZE
	.align		4
.L_135:
        /*0108*/ 	.byte	0x04, 0x1e
        /*010a*/ 	.short	(.L_137 - .L_136)
.L_136:
        /*010c*/ 	.word	0x00000000


	//----- nvinfo : EIATTR_CBANK_PARAM_SIZE
	.align		4
.L_137:
        /*0110*/ 	.byte	0x03, 0x19
        /*0112*/ 	.short	0x0d58


	//----- nvinfo : EIATTR_PARAM_CBANK
	.align		4
        /*0114*/ 	.byte	0x04, 0x0a
        /*0116*/ 	.short	(.L_139 - .L_138)
	.align		4
.L_138:
        /*0118*/ 	.word	index@(.nv.constant0._Z25multi_tensor_apply_kernelI18TensorListMetadataILi1EE13L2NormFunctorIfEJPfS4_biEEvlPViT_T0_DpT1_)
        /*011c*/ 	.short	0x0380
        /*011e*/ 	.short	0x0d58


	//----- nvinfo : EIATTR_SW_WAR
	.align		4
.L_139:
        /*0120*/ 	.byte	0x04, 0x36
        /*0122*/ 	.short	(.L_141 - .L_140)
.L_140:
        /*0124*/ 	.word	0x00000008
.L_141:


//--------------------- .nv.info._Z7cleanupPfS_S_S_biPVi --------------------------
	.section	.nv.info._Z7cleanupPfS_S_S_biPVi,"",@"SHT_CUDA_INFO"
	.sectionflags	@""
	.align	4


	//----- nvinfo : EIATTR_CUDA_API_VERSION
	.align		4
        /*0000*/ 	.byte	0x04, 0x37
        /*0002*/ 	.short	(.L_143 - .L_142)
.L_142:
        /*0004*/ 	.word	0x00000082


	//----- nvinfo : EIATTR_KPARAM_INFO
	.align		4
.L_143:
        /*0008*/ 	.byte	0x04, 0x17
        /*000a*/ 	.short	(.L_145 - .L_144)
.L_144:
        /*000c*/ 	.word	0x00000000
        /*0010*/ 	.short	0x0006
        /*0012*/ 	.short	0x0028
        /*0014*/ 	.byte	0x00, 0xf5, 0x21, 0x00


	//----- nvinfo : EIATTR_KPARAM_INFO
	.align		4
.L_145:
        /*0018*/ 	.byte	0x04, 0x17
        /*001a*/ 	.short	(.L_147 - .L_146)
.L_146:
        /*001c*/ 	.word	0x00000000
        /*0020*/ 	.short	0x0005
        /*0022*/ 	.short	0x0024
        /*0024*/ 	.byte	0x00, 0xf0, 0x11, 0x00


	//----- nvinfo : EIATTR_KPARAM_INFO
	.align		4
.L_147:
        /*0028*/ 	.byte	0x04, 0x17
        /*002a*/ 	.short	(.L_149 - .L_148)
.L_148:
        /*002c*/ 	.word	0x00000000
        /*0030*/ 	.short	0x0004
        /*0032*/ 	.short	0x0020
        /*0034*/ 	.byte	0x00, 0xf0, 0x05, 0x00


	//----- nvinfo : EIATTR_KPARAM_INFO
	.align		4
.L_149:
        /*0038*/ 	.byte	0x04, 0x17
        /*003a*/ 	.short	(.L_151 - .L_150)
.L_150:
        /*003c*/ 	.word	0x00000000
        /*0040*/ 	.short	0x0003
        /*0042*/ 	.short	0x0018
        /*0044*/ 	.byte	0x00, 0xf5, 0x21, 0x00


	//----- nvinfo : EIATTR_KPARAM_INFO
	.align		4
.L_151:
        /*0048*/ 	.byte	0x04, 0x17
        /*004a*/ 	.short	(.L_153 - .L_152)
.L_152:
        /*004c*/ 	.word	0x00000000
        /*0050*/ 	.short	0x0002
        /*0052*/ 	.short	0x0010
        /*0054*/ 	.byte	0x00, 0xf5, 0x21, 0x00


	//----- nvinfo : EIATTR_KPARAM_INFO
	.align		4
.L_153:
        /*0058*/ 	.byte	0x04, 0x17
        /*005a*/ 	.short	(.L_155 - .L_154)
.L_154:
        /*005c*/ 	.word	0x00000000
        /*0060*/ 	.short	0x0001
        /*0062*/ 	.short	0x0008
        /*0064*/ 	.byte	0x00, 0xf5, 0x21, 0x00


	//----- nvinfo : EIATTR_KPARAM_INFO
	.align		4
.L_155:
        /*0068*/ 	.byte	0x04, 0x17
        /*006a*/ 	.short	(.L_157 - .L_156)
.L_156:
        /*006c*/ 	.word	0x00000000
        /*0070*/ 	.short	0x0000
        /*0072*/ 	.short	0x0000
        /*0074*/ 	.byte	0x00, 0xf5, 0x21, 0x00


	//----- nvinfo : EIATTR_SPARSE_MMA_MASK
	.align		4
.L_157:
        /*0078*/ 	.byte	0x03, 0x50
        /*007a*/ 	.short	0x0000


	//----- nvinfo : EIATTR_MAXREG_COUNT
	.align		4
        /*007c*/ 	.byte	0x03, 0x1b
        /*007e*/ 	.short	0x00ff


	//----- nvinfo : EIATTR_NUM_BARRIERS
	.align		4
        /*0080*/ 	.byte	0x02, 0x4c
        /*0082*/ 	.byte	0x01
	.zero		1


	//----- nvinfo : EIATTR_MERCURY_ISA_VERSION
	.align		4
        /*0084*/ 	.byte	0x03, 0x5f
        /*0086*/ 	.short	0x0101


	//----- nvinfo : EIATTR_COOP_GROUP_MASK_REGIDS
	.align		4
        /*0088*/ 	.byte	0x04, 0x29
        /*008a*/ 	.short	(.L_159 - .L_158)


	//   ....[0]....
.L_158:
        /*008c*/ 	.word	0xffffffff


	//   ....[1]....
        /*0090*/ 	.word	0xffffffff


	//   ....[2]....
        /*0094*/ 	.word	0xffffffff


	//   ....[3]....
        /*0098*/ 	.word	0xffffffff


	//   ....[4]....
        /*009c*/ 	.word	0xffffffff


	//   ....[5]....
        /*00a0*/ 	.word	0xffffffff


	//   ....[6]....
        /*00a4*/ 	.word	0xffffffff


	//   ....[7]....
        /*00a8*/ 	.word	0xffffffff


	//   ....[8]....
        /*00ac*/ 	.word	0xffffffff


	//   ....[9]....
        /*00b0*/ 	.word	0xffffffff


	//   ....[10]....
        /*00b4*/ 	.word	0x05000009


	//   ....[11]....
        /*00b8*/ 	.word	0x05000009


	//   ....[12]....
        /*00bc*/ 	.word	0x05000009


	//   ....[13]....
        /*00c0*/ 	.word	0x05000009


	//   ....[14]....
        /*00c4*/ 	.word	0x05000009


	//   ....[15]....
        /*00c8*/ 	.word	0x05000009


	//   ....[16]....
        /*00cc*/ 	.word	0x05000009


	//   ....[17]....
        /*00d0*/ 	.word	0x05000009


	//   ....[18]....
        /*00d4*/ 	.word	0x05000009


	//   ....[19]....
        /*00d8*/ 	.word	0x05000009


	//----- nvinfo : EIATTR_COOP_GROUP_INSTR_OFFSETS
	.align		4
.L_159:
        /*00dc*/ 	.byte	0x04, 0x28
        /*00de*/ 	.short	(.L_161 - .L_160)


	//   ....[0]....
.L_160:
        /*00e0*/ 	.word	0x00000af0


	//   ....[1]....
        /*00e4*/ 	.word	0x00000b10


	//   ....[2]....
        /*00e8*/ 	.word	0x00000b30


	//   ....[3]....
        /*00ec*/ 	.word	0x00000b50


	//   ....[4]....
        /*00f0*/ 	.word	0x00000b70


	//   ....[5]....
        /*00f4*/ 	.word	0x00001780


	//   ....[6]....
        /*00f8*/ 	.word	0x000017a0


	//   ....[7]....
        /*00fc*/ 	.word	0x000017c0


	//   ....[8]....
        /*0100*/ 	.word	0x000017e0


	//   ....[9]....
        /*0104*/ 	.word	0x00001800


	//   ....[10]....
        /*0108*/ 	.word	0x000018f0


	//   ....[11]....
        /*010c*/ 	.word	0x00001960


	//   ....[12]....
        /*0110*/ 	.word	0x000019d0


	//   ....[13]....
        /*0114*/ 	.word	0x00001a40


	//   ....[14]....
        /*0118*/ 	.word	0x00001ab0


	//   ....[15]....
        /*011c*/ 	.word	0x00001b20


	//   ....[16]....
        /*0120*/ 	.word	0x00001b90


	//   ....[17]....
        /*0124*/ 	.word	0x00001c00


	//   ....[18]....
        /*0128*/ 	.word	0x00001c70


	//   ....[19]....
        /*012c*/ 	.word	0x00001ce0


	//----- nvinfo : EIATTR_VRC_CTA_INIT_COUNT
	.align		4
.L_161:
        /*0130*/ 	.byte	0x02, 0x4a
	.zero		1
	.zero		1


	//----- nvinfo : EIATTR_EXIT_INSTR_OFFSETS
	.align		4
        /*0134*/ 	.byte	0x04, 0x1c
        /*0136*/ 	.short	(.L_163 - .L_162)


	//   ....[0]....
.L_162:
        /*0138*/ 	.word	0x00000050


	//   ....[1]....
        /*013c*/ 	.word	0x00000c20


	//   ....[2]....
        /*0140*/ 	.word	0x00001850


	//   ....[3]....
        /*0144*/ 	.word	0x000018a0


	//----- nvinfo : EIATTR_CRS_STACK_SIZE
	.align		4
.L_163:
        /*0148*/ 	.byte	0x04, 0x1e
        /*014a*/ 	.short	(.L_165 - .L_164)
.L_164:
        /*014c*/ 	.word	0x00000000


	//----- nvinfo : EIATTR_CBANK_PARAM_SIZE
	.align		4
.L_165:
        /*0150*/ 	.byte	0x03, 0x19
        /*0152*/ 	.short	0x0030


	//----- nvinfo : EIATTR_PARAM_CBANK
	.align		4
        /*0154*/ 	.byte	0x04, 0x0a
        /*0156*/ 	.short	(.L_167 - .L_166)
	.align		4
.L_166:
        /*0158*/ 	.word	index@(.nv.constant0._Z7cleanupPfS_S_S_biPVi)
        /*015c*/ 	.short	0x0380
        /*015e*/ 	.short	0x0030


	//----- nvinfo : EIATTR_SW_WAR
	.align		4
.L_167:
        /*0160*/ 	.byte	0x04, 0x36
        /*0162*/ 	.short	(.L_169 - .L_168)
.L_168:
        /*0164*/ 	.word	0x00000008
.L_169:


//--------------------- .nv.callgraph             --------------------------
	.section	.nv.callgraph,"",@"SHT_CUDA_CALLGRAPH"
	.align	4
	.sectionentsize	8
	.align		4
        /*0000*/ 	.word	0x00000000
	.align		4
        /*0004*/ 	.word	0xffffffff
	.align		4
        /*0008*/ 	.word	0x00000000
	.align		4
        /*000c*/ 	.word	0xfffffffe
	.align		4
        /*0010*/ 	.word	0x00000000
	.align		4
        /*0014*/ 	.word	0xfffffffd
	.align		4
        /*0018*/ 	.word	0x00000000
	.align		4
        /*001c*/ 	.word	0xfffffffc


//--------------------- .nv.constant4             --------------------------
	.section	.nv.constant4,"a",@progbits
	.align	8
	.align		8
.nv.constant4:
        /*0000*/ 	.dword	_ZN63_INTERNAL_00ea2460_32_multi_tensor_l2norm_kernel_mp_cu_25e125704cuda3std3__45__cpo5beginE
	.align		8
        /*0008*/ 	.dword	_ZN63_INTERNAL_00ea2460_32_multi_tensor_l2norm_kernel_mp_cu_25e125704cuda3std3__45__cpo3endE
	.align		8
        /*0010*/ 	.dword	_ZN63_INTERNAL_00ea2460_32_multi_tensor_l2norm_kernel_mp_cu_25e125704cuda3std3__45__cpo6cbeginE
	.align		8
        /*0018*/ 	.dword	_ZN63_INTERNAL_00ea2460_32_multi_tensor_l2norm_kernel_mp_cu_25e125704cuda3std3__45__cpo4cendE
	.align		8
        /*0020*/ 	.dword	_ZN63_INTERNAL_00ea2460_32_multi_tensor_l2norm_kernel_mp_cu_25e125704cuda3std3__45__cpo6rbeginE
	.align		8
        /*0028*/ 	.dword	_ZN63_INTERNAL_00ea2460_32_multi_tensor_l2norm_kernel_mp_cu_25e125704cuda3std3__45__cpo4rendE
	.align		8
        /*0030*/ 	.dword	_ZN63_INTERNAL_00ea2460_32_multi_tensor_l2norm_kernel_mp_cu_25e125704cuda3std3__45__cpo7crbeginE
	.align		8
        /*0038*/ 	.dword	_ZN63_INTERNAL_00ea2460_32_multi_tensor_l2norm_kernel_mp_cu_25e125704cuda3std3__45__cpo5crendE
	.align		8
        /*0040*/ 	.dword	_ZN63_INTERNAL_00ea2460_32_multi_tensor_l2norm_kernel_mp_cu_25e125704cuda3std3__465_GLOBAL__N__00ea2460_32_multi_tensor_l2norm_kernel_mp_cu_25e125706ignoreE
	.align		8
        /*0048*/ 	.dword	_ZN63_INTERNAL_00ea2460_32_multi_tensor_l2norm_kernel_mp_cu_25e125704cuda3std3__419piecewise_constructE
	.align		8
        /*0050*/ 	.dword	_ZN63_INTERNAL_00ea2460_32_multi_tensor_l2norm_kernel_mp_cu_25e125704cuda3std3__48in_placeE
	.align		8
        /*0058*/ 	.dword	_ZN63_INTERNAL_00ea2460_32_multi_tensor_l2norm_kernel_mp_cu_25e125704cuda3std3__420unreachable_sentinelE
	.align		8
        /*0060*/ 	.dword	_ZN63_INTERNAL_00ea2460_32_multi_tensor_l2norm_kernel_mp_cu_25e125704cuda3std6ranges3__45__cpo4swapE
	.align		8
        /*0068*/ 	.dword	_ZN63_INTERNAL_00ea2460_32_multi_tensor_l2norm_kernel_mp_cu_25e125704cuda3std6ranges3__45__cpo9iter_moveE
	.align		8
        /*0070*/ 	.dword	_ZN63_INTERNAL_00ea2460_32_multi_tensor_l2norm_kernel_mp_cu_25e125704cuda3std6ranges3__45__cpo5beginE
	.align		8
        /*0078*/ 	.dword	_ZN63_INTERNAL_00ea2460_32_multi_tensor_l2norm_kernel_mp_cu_25e125704cuda3std6ranges3__45__cpo3endE
	.align		8
        /*0080*/ 	.dword	_ZN63_INTERNAL_00ea2460_32_multi_tensor_l2norm_kernel_mp_cu_25e125704cuda3std6ranges3__45__cpo6cbeginE
	.align		8
        /*0088*/ 	.dword	_ZN63_INTERNAL_00ea2460_32_multi_tensor_l2norm_kernel_mp_cu_25e125704cuda3std6ranges3__45__cpo4cendE
	.align		8
        /*0090*/ 	.dword	_ZN63_INTERNAL_00ea2460_32_multi_tensor_l2norm_kernel_mp_cu_25e125704cuda3std6ranges3__45__cpo7advanceE
	.align		8
        /*0098*/ 	.dword	_ZN63_INTERNAL_00ea2460_32_multi_tensor_l2norm_kernel_mp_cu_25e125704cuda3std6ranges3__45__cpo9iter_swapE
	.align		8
        /*00a0*/ 	.dword	_ZN63_INTERNAL_00ea2460_32_multi_tensor_l2norm_kernel_mp_cu_25e125704cuda3std6ranges3__45__cpo4nextE
	.align		8
        /*00a8*/ 	.dword	_ZN63_INTERNAL_00ea2460_32_multi_tensor_l2norm_kernel_mp_cu_25e125704cuda3std6ranges3__45__cpo4prevE
	.align		8
        /*00b0*/ 	.dword	_ZN63_INTERNAL_00ea2460_32_multi_tensor_l2norm_kernel_mp_cu_25e125704cuda3std6ranges3__45__cpo4dataE
	.align		8
        /*00b8*/ 	.dword	_ZN63_INTERNAL_00ea2460_32_multi_tensor_l2norm_kernel_mp_cu_25e125704cuda3std6ranges3__45__cpo5cdataE
	.align		8
        /*00c0*/ 	.dword	_ZN63_INTERNAL_00ea2460_32_multi_tensor_l2norm_kernel_mp_cu_25e125704cuda3std6ranges3__45__cpo4sizeE
	.align		8
        /*00c8*/ 	.dword	_ZN63_INTERNAL_00ea2460_32_multi_tensor_l2norm_kernel_mp_cu_25e125704cuda3std6ranges3__45__cpo5ssizeE
	.align		8
        /*00d0*/ 	.dword	_ZN63_INTERNAL_00ea2460_32_multi_tensor_l2norm_kernel_mp_cu_25e125704cuda3std6ranges3__45__cpo8distanceE
	.align		8
        /*00d8*/ 	.dword	_ZN63_INTERNAL_00ea2460_32_multi_tensor_l2norm_kernel_mp_cu_25e125706thrust24THRUST_300001_SM_1030_NS6system6detail10sequential3seqE


//--------------------- .text._Z25multi_tensor_apply_kernelI18TensorListMetadataILi1EE13L2NormFunctorIN3c108BFloat16EEJPfS6_biEEvlPViT_T0_DpT1_ --------------------------
	.section	.text._Z25multi_tensor_apply_kernelI18TensorListMetadataILi1EE13L2NormFunctorIN3c108BFloat16EEJPfS6_biEEvlPViT_T0_DpT1_,"ax",@progbits
	.align	128
        .global         _Z25multi_tensor_apply_kernelI18TensorListMetadataILi1EE13L2NormFunctorIN3c108BFloat16EEJPfS6_biEEvlPViT_T0_DpT1_
        .type           _Z25multi_tensor_apply_kernelI18TensorListMetadataILi1EE13L2NormFunctorIN3c108BFloat16EEJPfS6_biEEvlPViT_T0_DpT1_,@function
        .size           _Z25multi_tensor_apply_kernelI18TensorListMetadataILi1EE13L2NormFunctorIN3c108BFloat16EEJPfS6_biEEvlPViT_T0_DpT1_,(.L_x_68 - _Z25multi_tensor_apply_kernelI18TensorListMetadataILi1EE13L2NormFunctorIN3c108BFloat16EEJPfS6_biEEvlPViT_T0_DpT1_)
        .other          _Z25multi_tensor_apply_kernelI18TensorListMetadataILi1EE13L2NormFunctorIN3c108BFloat16EEJPfS6_biEEvlPViT_T0_DpT1_,@"STO_CUDA_ENTRY STV_DEFAULT"
_Z25multi_tensor_apply_kernelI18TensorListMetadataILi1EE13L2NormFunctorIN3c108BFloat16EEJPfS6_biEEvlPViT_T0_DpT1_:
.text._Z25multi_tensor_apply_kernelI18TensorListMetadataILi1EE13L2NormFunctorIN3c108BFloat16EEJPfS6_biEEvlPViT_T0_DpT1_:
[----:B------:R-:W-:Y:S08]  /*0000*/  LDC R1, c[0x0][0x37c] ;  /* 0x0000df00ff017b82 */ /* 0x000ff00000000800 */
[----:B------:R-:W0:Y:S01]  /*0010*/  LDC.64 R2, c[0x0][0x388] ;  /* 0x0000e200ff027b82 */ /* 0x000e220000000a00 */
[----:B------:R-:W0:Y:S02]  /*0020*/  LDCU.64 UR6, c[0x0][0x358] ;  /* 0x00006b00ff0677ac */ /* 0x000e240008000a00 */
[----:B0-----:R-:W2:Y:S02]  /*0030*/  LDG.E.STRONG.SYS R2, desc[UR6][R2.64] ;  /* 0x0000000602027981 */ /* 0x001ea4000c1f5900 */
[----:B--2---:R-:W-:-:S13]  /*0040*/  ISETP.NE.AND P0, PT, R2, RZ, PT ;  /* 0x000000ff0200720c */ /* 0x004fda0003f05270 */
[----:B------:R-:W-:Y:S05]  /*0050*/  @P0 EXIT ;  /* 0x000000000000094d */ /* 0x000fea0003800000 */
[----:B------:R-:W0:Y:S01]  /*0060*/  S2R R5, SR_CTAID.X ;  /* 0x0000000000057919 */ /* 0x000e220000002500 */
[----:B------:R-:W-:Y:S01]  /*0070*/  IMAD.MOV.U32 R3, RZ, RZ, 0x10 ;  /* 0x00000010ff037424 */ /* 0x000fe200078e00ff */
[----:B------:R-:W1:Y:S01]  /*0080*/  LDC R9, c[0x0][0x380] ;  /* 0x0000e000ff097b82 */ /* 0x000e620000000800 */
[----:B------:R-:W-:-:S07]  /*0090*/  CS2R R12, SRZ ;  /* 0x00000000000c7805 */ /* 0x000fce000001ff00 */
[----:B0-----:R-:W0:Y:S01]  /*00a0*/  LDC.U8 R0, c[0x0][R5+0xa70] ;  /* 0x00029c0005007b82 */ /* 0x001e220000000000 */
[----:B------:R-:W-:-:S04]  /*00b0*/  VIADD R4, R5, 0x10 ;  /* 0x0000001005047836 */ /* 0x000fc80000000000 */
[----:B------:R-:W-:-:S06]  /*00c0*/  IMAD R4, R5, 0x3, R4 ;  /* 0x0000000305047824 */ /* 0x000fcc00078e0204 */
[----:B------:R-:W1:Y:S01]  /*00d0*/  LDC R4, c[0x0][R4+0xba0] ;  /* 0x0002e80004047b82 */ /* 0x000e620000000800 */
[----:B0-----:R-:W-:-:S07]  /*00e0*/  IMAD R8, R0, 0x8, R3 ;  /* 0x0000000800087824 */ /* 0x001fce00078e0203 */
[----:B------:R-:W0:Y:S01]  /*00f0*/  LDC.64 R2, c[0x0][R8+0x380] ;  /* 0x0000e00008027b82 */ /* 0x000e220000000a00 */
[----:B-1----:R-:W-:-:S07]  /*0100*/  IMAD R7, R4, R9, RZ ;  /* 0x0000000904077224 */ /* 0x002fce00078e02ff */
[----:B------:R-:W1:Y:S01]  /*0110*/  LDC R6, c[0x0][R8+0x6f0] ;  /* 0x0001bc0008067b82 */ /* 0x000e620000000800 */
[----:B0-----:R-:W-:Y:S01]  /*0120*/  IMAD.WIDE R2, R7, 0x2, R2 ;  /* 0x0000000207027825 */ /* 0x001fe200078e0202 */
[----:B-1----:R-:W-:Y:S02]  /*0130*/  IADD3 R18, PT, PT, R6, -R7, RZ ;  /* 0x8000000706127210 */ /* 0x002fe40007ffe0ff */
[----:B------:R-:W-:Y:S02]  /*0140*/  LOP3.LUT R6, R2, 0x7, RZ, 0xc0, !PT ;  /* 0x0000000702067812 */ /* 0x000fe400078ec0ff */
[----:B------:R-:W-:Y:S02]  /*0150*/  LOP3.LUT P0, RZ, R18, 0x3, R9, 0xc8, !PT ;  /* 0x0000000312ff7812 */ /* 0x000fe4000780c809 */
[----:B------:R-:W-:Y:S02]  /*0160*/  ISETP.NE.AND P1, PT, R6, RZ, PT ;  /* 0x000000ff0600720c */ /* 0x000fe40003f25270 */
[----:B------:R-:W-:-:S11]  /*0170*/  CS2R R6, SRZ ;  /* 0x0000000000067805 */ /* 0x000fd6000001ff00 */
[----:B------:R-:W-:Y:S05]  /*0180*/  @!P0 BRA !P1, `(.L_x_0) ;  /* 0x0000000000948947 */ /* 0x000fea0004800000 */
[----:B------:R-:W-:-:S04]  /*0190*/  VIMNMX R8, PT, PT, R18, R9, PT ;  /* 0x0000000912087248 */ /* 0x000fc80003fe0100 */
[----:B------:R-:W-:-:S13]  /*01a0*/  ISETP.GE.AND P0, PT, R8, 0x1, PT ;  /* 0x000000010800780c */ /* 0x000fda0003f06270 */
[----:B------:R-:W-:Y:S05]  /*01b0*/  @!P0 BRA `(.L_x_1) ;  /* 0x0000000000f48947 */ /* 0x000fea0003800000 */
[----:B------:R-:W0:Y:S01]  /*01c0*/  S2R R23, SR_TID.X ;  /* 0x0000000000177919 */ /* 0x000e220000002100 */
[----:B------:R-:W-:Y:S02]  /*01d0*/  VIMNMX.U32 R18, PT, PT, R18, R9, PT ;  /* 0x0000000912127248 */ /* 0x000fe40003fe0000 */
[----:B------:R-:W-:Y:S02]  /*01e0*/  CS2R R6, SRZ ;  /* 0x0000000000067805 */ /* 0x000fe4000001ff00 */
[----:B------:R-:W-:Y:S01]  /*01f0*/  CS2R R12, SRZ ;  /* 0x00000000000c7805 */ /* 0x000fe2000001ff00 */
[----:B------:R-:W1:Y:S01]  /*0200*/  LDCU UR5, c[0x0][0x360] ;  /* 0x00006c00ff0577ac */ /* 0x000e620008000800 */
[----:B------:R-:W-:-:S05]  /*0210*/  UMOV UR4, URZ ;  /* 0x000000ff00047c82 */ /* 0x000fca0008000000 */
.L_x_2:
[----:B0-----:R-:W-:-:S04]  /*0220*/  VIADD R17, R23, UR4 ;  /* 0x0000000417117c36 */ /* 0x001fc80008000000 */
[C---:B-1----:R-:W-:Y:S01]  /*0230*/  VIADD R15, R17.reuse, UR5 ;  /* 0x00000005110f7c36 */ /* 0x042fe20008000000 */
[----:B------:R-:W-:-:S03]  /*0240*/  ISETP.GE.AND P0, PT, R17, R18, PT ;  /* 0x000000121100720c */ /* 0x000fc60003f06270 */
[C---:B------:R-:W-:Y:S01]  /*0250*/  VIADD R11, R15.reuse, UR5 ;  /* 0x000000050f0b7c36 */ /* 0x040fe20008000000 */
[----:B------:R-:W-:-:S04]  /*0260*/  ISETP.GE.AND P1, PT, R15, R18, PT ;  /* 0x000000120f00720c */ /* 0x000fc80003f26270 */
[C---:B------:R-:W-:Y:S02]  /*0270*/  IADD3 R9, PT, PT, R11.reuse, UR5, RZ ;  /* 0x000000050b097c10 */ /* 0x040fe4000fffe0ff */
[-C--:B------:R-:W-:Y:S02]  /*0280*/  ISETP.GE.AND P2, PT, R11, R18.reuse, PT ;  /* 0x000000120b00720c */ /* 0x080fe40003f46270 */
[----:B------:R-:W-:Y:S01]  /*0290*/  ISETP.GE.AND P3, PT, R9, R18, PT ;  /* 0x000000120900720c */ /* 0x000fe20003f66270 */
[----:B------:R-:W-:-:S04]  /*02a0*/  @!P0 IMAD.WIDE R16, R17, 0x2, R2 ;  /* 0x0000000211108825 */ /* 0x000fc800078e0202 */
[--C-:B------:R-:W-:Y:S02]  /*02b0*/  @!P1 IMAD.WIDE R14, R15, 0x2, R2.reuse ;  /* 0x000000020f0e9825 */ /* 0x100fe400078e0202 */
[----:B------:R-:W2:Y:S04]  /*02c0*/  @!P0 LDG.E.U16 R16, desc[UR6][R16.64] ;  /* 0x0000000610108981 */ /* 0x000ea8000c1e1500 */
[--C-:B------:R-:W-:Y:S01]  /*02d0*/  @!P2 IMAD.WIDE R10, R11, 0x2, R2.reuse ;  /* 0x000000020b0aa825 */ /* 0x100fe200078e0202 */
[----:B------:R-:W3:Y:S03]  /*02e0*/  @!P1 LDG.E.U16 R14, desc[UR6][R14.64] ;  /* 0x000000060e0e9981 */ /* 0x000ee6000c1e1500 */
[----:B------:R-:W-:-:S02]  /*02f0*/  @!P3 IMAD.WIDE R8, R9, 0x2, R2 ;  /* 0x000000020908b825 */ /* 0x000fc400078e0202 */
[----:B------:R-:W4:Y:S04]  /*0300*/  @!P2 LDG.E.U16 R10, desc[UR6][R10.64] ;  /* 0x000000060a0aa981 */ /* 0x000f28000c1e1500 */
[----:B------:R-:W5:Y:S01]  /*0310*/  @!P3 LDG.E.U16 R8, desc[UR6][R8.64] ;  /* 0x000000060808b981 */ /* 0x000f62000c1e1500 */
[----:B------:R-:W-:-:S06]  /*0320*/  ULEA UR4, UR5, UR4, 0x2 ;  /* 0x0000000405047291 */ /* 0x000fcc000f8e10ff */
[----:B------:R-:W-:Y:S01]  /*0330*/  ISETP.LE.AND P4, PT, R18, UR4, PT ;  /* 0x0000000412007c0c */ /* 0x000fe2000bf83270 */
[----:B--2---:R-:W-:Y:S02]  /*0340*/  @!P0 IMAD.U32 R20, R16, 0x10000, RZ ;  /* 0x0001000010148824 */ /* 0x004fe400078e00ff */
[----:B---3--:R-:W-:Y:S02]  /*0350*/  @!P1 IMAD.U32 R19, R14, 0x10000, RZ ;  /* 0x000100000e139824 */ /* 0x008fe400078e00ff */
[----:B------:R-:W-:Y:S01]  /*0360*/  @!P0 FFMA.FTZ R13, R20, R20, R13 ;  /* 0x00000014140d8223 */ /* 0x000fe2000001000d */
[----:B----4-:R-:W-:Y:S01]  /*0370*/  @!P2 IMAD.U32 R22, R10, 0x10000, RZ ;  /* 0x000100000a16a824 */ /* 0x010fe200078e00ff */
[----:B-----5:R-:W-:Y:S01]  /*0380*/  @!P3 SHF.L.U32 R21, R8, 0x10, RZ ;  /* 0x000000100815b819 */ /* 0x020fe200000006ff */
[----:B------:R-:W-:Y:S02]  /*0390*/  @!P1 FFMA.FTZ R12, R19, R19, R12 ;  /* 0x00000013130c9223 */ /* 0x000fe4000001000c */
[----:B------:R-:W-:-:S02]  /*03a0*/  @!P2 FFMA.FTZ R7, R22, R22, R7 ;  /* 0x000000161607a223 */ /* 0x000fc40000010007 */
[----:B------:R-:W-:Y:S01]  /*03b0*/  @!P3 FFMA.FTZ R6, R21, R21, R6 ;  /* 0x000000151506b223 */ /* 0x000fe20000010006 */
[----:B------:R-:W-:Y:S06]  /*03c0*/  @!P4 BRA `(.L_x_2) ;  /* 0xfffffffc0094c947 */ /* 0x000fec000383ffff */
[----:B------:R-:W-:Y:S05]  /*03d0*/  BRA `(.L_x_1) ;  /* 0x00000000006c7947 */ /* 0x000fea0003800000 */
.L_x_0:
[----:B------:R-:W0:Y:S01]  /*03e0*/  S2R R11, SR_TID.X ;  /* 0x00000000000b7919 */ /* 0x000e220000002100 */
[----:B------:R-:W-:Y:S01]  /*03f0*/  VIMNMX R15, PT, PT, R18, R9, PT ;  /* 0x00000009120f7248 */ /* 0x000fe20003fe0100 */
[----:B------:R-:W-:Y:S01]  /*0400*/  BSSY.RECONVERGENT B0, `(.L_x_1) ;  /* 0x0000018000007945 */ /* 0x000fe20003800200 */
[----:B0-----:R-:W-:-:S05]  /*0410*/  IMAD.SHL.U32 R8, R11, 0x4, RZ ;  /* 0x000000040b087824 */ /* 0x001fca00078e00ff */
[----:B------:R-:W-:-:S13]  /*0420*/  ISETP.GT.AND P0, PT, R15, R8, PT ;  /* 0x000000080f00720c */ /* 0x000fda0003f04270 */
[----:B------:R-:W-:Y:S05]  /*0430*/  @!P0 BRA `(.L_x_3) ;  /* 0x0000000000508947 */ /* 0x000fea0003800000 */
[----:B------:R-:W0:Y:S01]  /*0440*/  LDC R16, c[0x0][0x360] ;  /* 0x0000d800ff107b82 */ /* 0x000e220000000800 */
[----:B------:R-:W-:Y:S02]  /*0450*/  VIMNMX.U32 R19, PT, PT, R18, R9, PT ;  /* 0x0000000912137248 */ /* 0x000fe40003fe0000 */
[----:B------:R-:W-:Y:S02]  /*0460*/  CS2R R6, SRZ ;  /* 0x0000000000067805 */ /* 0x000fe4000001ff00 */
[----:B------:R-:W-:-:S07]  /*0470*/  CS2R R12, SRZ ;  /* 0x00000000000c7805 */ /* 0x000fce000001ff00 */
.L_x_4:
[----:B------:R-:W-:-:S06]  /*0480*/  IMAD.WIDE R8, R11, 0x8, R2 ;  /* 0x000000080b087825 */ /* 0x000fcc00078e0202 */
[----:B------:R-:W2:Y:S01]  /*0490*/  LDG.E.64 R8, desc[UR6][R8.64] ;  /* 0x0000000608087981 */ /* 0x000ea2000c1e1b00 */
[----:B0-----:R-:W-:-:S04]  /*04a0*/  IMAD.IADD R11, R16, 0x1, R11 ;  /* 0x00000001100b7824 */ /* 0x001fc800078e020b */
[----:B------:R-:W-:-:S05]  /*04b0*/  IMAD.SHL.U32 R10, R11, 0x4, RZ ;  /* 0x000000040b0a7824 */ /* 0x000fca00078e00ff */
[----:B------:R-:W-:Y:S02]  /*04c0*/  ISETP.GE.AND P0, PT, R10, R19, PT ;  /* 0x000000130a00720c */ /* 0x000fe40003f06270 */
[C-C-:B--2---:R-:W-:Y:S01]  /*04d0*/  SHF.R.U64 R15, R8.reuse, 0x10, R9.reuse ;  /* 0x00000010080f7819 */ /* 0x144fe20000001209 */
[----:B------:R-:W-:Y:S01]  /*04e0*/  IMAD.U32 R14, R9, 0x10000, RZ ;  /* 0x00010000090e7824 */ /* 0x000fe200078e00ff */
[----:B------:R-:W-:Y:S02]  /*04f0*/  SHF.R.U32.HI R17, RZ, 0x10, R9 ;  /* 0x00000010ff117819 */ /* 0x000fe40000011609 */
[----:B------:R-:W-:Y:S01]  /*0500*/  SHF.L.U32 R10, R8, 0x10, RZ ;  /* 0x00000010080a7819 */ /* 0x000fe200000006ff */
[----:B------:R-:W-:Y:S01]  /*0510*/  IMAD.U32 R15, R15, 0x10000, RZ ;  /* 0x000100000f0f7824 */ /* 0x000fe200078e00ff */
[----:B------:R-:W-:Y:S01]  /*0520*/  SHF.L.U32 R17, R17, 0x10, RZ ;  /* 0x0000001011117819 */ /* 0x000fe200000006ff */
[----:B------:R-:W-:Y:S02]  /*0530*/  FFMA.FTZ R7, R14, R14, R7 ;  /* 0x0000000e0e077223 */ /* 0x000fe40000010007 */
[----:B------:R-:W-:Y:S01]  /*0540*/  FFMA.FTZ R13, R10, R10, R13 ;  /* 0x0000000a0a0d7223 */ /* 0x000fe2000001000d */
[----:B------:R-:W-:Y:S01]  /*0550*/  FFMA.FTZ R12, R15, R15, R12 ;  /* 0x0000000f0f0c7223 */ /* 0x000fe2000001000c */
[----:B------:R-:W-:Y:S01]  /*0560*/  FFMA.FTZ R6, R17, R17, R6 ;  /* 0x0000001111067223 */ /* 0x000fe20000010006 */
[----:B------:R-:W-:Y:S06]  /*0570*/  @!P0 BRA `(.L_x_4) ;  /* 0xfffffffc00c08947 */ /* 0x000fec000383ffff */
.L_x_3:
[----:B------:R-:W-:Y:S05]  /*0580*/  BSYNC.RECONVERGENT B0 ;  /* 0x0000000000007941 */ /* 0x000fea0003800200 */
.L_x_1:
[----:B------:R-:W0:Y:S01]  /*0590*/  LDCU UR8, c[0x0][0x360] ;  /* 0x00006c00ff0877ac */ /* 0x000e220008000800 */
[----:B------:R-:W1:Y:S01]  /*05a0*/  S2R R2, SR_TID.X ;  /* 0x0000000000027919 */ /* 0x000e620000002100 */
[----:B------:R-:W0:Y:S01]  /*05b0*/  LDC R3, c[0x0][0x364] ;  /* 0x0000d900ff037b82 */ /* 0x000e220000000800 */
[----:B------:R-:W-:Y:S01]  /*05c0*/  FADD.FTZ R13, RZ, R13 ;  /* 0x0000000dff0d7221 */ /* 0x000fe20000010000 */
[----:B------:R-:W-:Y:S01]  /*05d0*/  UMOV UR4, 0x400 ;  /* 0x0000040000047882 */ /* 0x000fe20000000000 */
[----:B------:R-:W1:Y:S02]  /*05e0*/  S2R R9, SR_TID.Y ;  /* 0x0000000000097919 */ /* 0x000e640000002200 */
[----:B------:R-:W-:-:S03]  /*05f0*/  FADD.FTZ R12, R13, R12 ;  /* 0x0000000c0d0c7221 */ /* 0x000fc60000010000 */
[----:B------:R-:W2:Y:S01]  /*0600*/  S2UR UR5, SR_CgaCtaId ;  /* 0x00000000000579c3 */ /* 0x000ea20000008800 */
[----:B0-----:R-:W-:-:S05]  /*0610*/  IMAD R3, R3, UR8, RZ ;  /* 0x0000000803037c24 */ /* 0x001fca000f8e02ff */
[C---:B------:R-:W-:Y:S02]  /*0620*/  ISETP.GE.U32.AND P0, PT, R3.reuse, 0x40, PT ;  /* 0x000000400300780c */ /* 0x040fe40003f06070 */
[----:B------:R-:W-:Y:S01]  /*0630*/  ISETP.GE.U32.AND P1, PT, R3, 0x80, PT ;  /* 0x000000800300780c */ /* 0x000fe20003f26070 */
[----:B--2---:R-:W-:Y:S01]  /*0640*/  ULEA UR4, UR5, UR4, 0x18 ;  /* 0x0000000405047291 */ /* 0x004fe2000f8ec0ff */
[----:B-1----:R-:W-:Y:S02]  /*0650*/  IMAD R8, R9, UR8, R2 ;  /* 0x0000000809087c24 */ /* 0x002fe4000f8e0202 */
[----:B------:R-:W-:-:S03]  /*0660*/  FADD.FTZ R9, R12, R7 ;  /* 0x000000070c097221 */ /* 0x000fc60000010000 */
[----:B------:R-:W-:Y:S01]  /*0670*/  LEA R7, R8, UR4, 0x2 ;  /* 0x0000000408077c11 */ /* 0x000fe2000f8e10ff */
[----:B------:R-:W-:-:S05]  /*0680*/  FADD.FTZ R6, R9, R6 ;  /* 0x0000000609067221 */ /* 0x000fca0000010000 */
[----:B------:R0:W-:Y:S01]  /*0690*/  @P0 STS [R7], R6 ;  /* 0x0000000607000388 */ /* 0x0001e20000000800 */
[----:B------:R-:W-:Y:S06]  /*06a0*/  @P0 BAR.SYNC.DEFER_BLOCKING 0x0 ;  /* 0x0000000000000b1d */ /* 0x000fec0000010000 */
[----:B------:R-:W-:Y:S05]  /*06b0*/  @!P1 BRA `(.L_x_5) ;  /* 0x00000008002c9947 */ /* 0x000fea0003800000 */
[----:B------:R-:W-:-:S04]  /*06c0*/  SHF.R.U32.HI R9, RZ, 0x1, R3 ;  /* 0x00000001ff097819 */ /* 0x000fc80000011603 */
[----:B------:R-:W-:-:S13]  /*06d0*/  ISETP.GE.U32.AND P1, PT, R8, R9, PT ;  /* 0x000000090800720c */ /* 0x000fda0003f26070 */
[----:B------:R-:W-:Y:S02]  /*06e0*/  @!P1 IMAD R10, R9, 0x4, R7 ;  /* 0x00000004090a9824 */ /* 0x000fe400078e0207 */
[----:B------:R-:W-:Y:S04]  /*06f0*/  @!P1 LDS R9, [R7] ;  /* 0x0000000007099984 */ /* 0x000fe80000000800 */
[----:B------:R-:W1:Y:S02]  /*0700*/  @!P1 LDS R10, [R10] ;  /* 0x000000000a0a9984 */ /* 0x000e640000000800 */
[----:B-1----:R-:W-:-:S05]  /*0710*/  @!P1 FADD.FTZ R12, R9, R10 ;  /* 0x0000000a090c9221 */ /* 0x002fca0000010000 */
[----:B------:R1:W-:Y:S01]  /*0720*/  @!P1 STS [R7], R12 ;  /* 0x0000000c07009388 */ /* 0x0003e20000000800 */
[----:B------:R-:W-:Y:S01]  /*0730*/  BAR.SYNC.DEFER_BLOCKING 0x0 ;  /* 0x0000000000007b1d */ /* 0x000fe20000010000 */
[----:B------:R-:W-:-:S13]  /*0740*/  ISETP.GE.U32.AND P1, PT, R3, 0x100, PT ;  /* 0x000001000300780c */ /* 0x000fda0003f26070 */
[----:B-1----:R-:W-:Y:S05]  /*0750*/  @!P1 BRA `(.L_x_5) ;  /* 0x0000000800049947 */ /* 0x002fea0003800000 */
[----:B------:R-:W-:-:S04]  /*0760*/  SHF.R.U32.HI R9, RZ, 0x2, R3 ;  /* 0x00000002ff097819 */ /* 0x000fc80000011603 */
[----:B------:R-:W-:-:S13]  /*0770*/  ISETP.GE.U32.AND P1, PT, R8, R9, PT ;  /* 0x000000090800720c */ /* 0x000fda0003f26070 */
[----:B------:R-:W-:Y:S01]  /*0780*/  @!P1 LOP3.LUT R10, R3, 0x3ffffc, RZ, 0xc0, !PT ;  /* 0x003ffffc030a9812 */ /* 0x000fe200078ec0ff */
[----:B------:R-:W-:Y:S04]  /*0790*/  @!P1 LDS R9, [R7] ;  /* 0x0000000007099984 */ /* 0x000fe80000000800 */
[----:B------:R-:W-:-:S06]  /*07a0*/  @!P1 IMAD.IADD R10, R7, 0x1, R10 ;  /* 0x00000001070a9824 */ /* 0x000fcc00078e020a */
        /* <DEDUP_REMOVED lines=8> */
[----:B------:R-:W-:Y:S02]  /*0830*/  @!P1 LEA R10, R9, R7, 0x2 ;  /* 0x00000007090a9211 */ /* 0x000fe400078e10ff */
        /* <DEDUP_REMOVED lines=114> */
[----:B------:R-:W-:Y:S06]  /*0f60*/  BAR.SYNC.DEFER_BLOCKING 0x0 ;  /* 0x0000000000007b1d */ /* 0x000fec0000010000 */
.L_x_5:
[----:B------:R-:W-:-:S13]  /*0f70*/  ISETP.GT.U32.AND P1, PT, R8, 0x1f, PT ;  /* 0x0000001f0800780c */ /* 0x000fda0003f24070 */
[----:B------:R-:W-:Y:S05]  /*0f80*/  @P1 BRA `(.L_x_6) ;  /* 0x00000000003c1947 */ /* 0x000fea0003800000 */
[----:B------:R-:W-:Y:S01]  /*0f90*/  @P0 LDS R3, [R7] ;  /* 0x0000000007030984 */ /* 0x000fe20000000800 */
[----:B------:R-:W-:-:S03]  /*0fa0*/  UMOV UR4, 0xffffffff ;  /* 0xffffffff00047882 */ /* 0x000fc60000000000 */
[----:B------:R-:W0:Y:S02]  /*0fb0*/  @P0 LDS R8, [R7+0x80] ;  /* 0x0000800007080984 */ /* 0x000e240000000800 */
[----:B0-----:R-:W-:Y:S01]  /*0fc0*/  @P0 FADD.FTZ R6, R3, R8 ;  /* 0x0000000803060221 */ /* 0x001fe20000010000 */
[----:B------:R-:W-:Y:S06]  /*0fd0*/  BRA.DIV UR4, `(.L_x_7) ;  /* 0x00000002048c7947 */ /* 0x000fec000b800000 */
[----:B------:R-:W0:Y:S02]  /*0fe0*/  SHFL.DOWN PT, R3, R6, 0x10, 0x1f ;  /* 0x0a001f0006037f89 */ /* 0x000e2400000e0000 */
[----:B0-----:R-:W-:-:S05]  /*0ff0*/  FADD.FTZ R3, R3, R6 ;  /* 0x0000000603037221 */ /* 0x001fca0000010000 */
[----:B------:R-:W0:Y:S02]  /*1000*/  SHFL.DOWN PT, R8, R3, 0x8, 0x1f ;  /* 0x09001f0003087f89 */ /* 0x000e2400000e0000 */
[----:B0-----:R-:W-:-:S05]  /*1010*/  FADD.FTZ R8, R3, R8 ;  /* 0x0000000803087221 */ /* 0x001fca0000010000 */
[----:B-1----:R-:W0:Y:S02]  /*1020*/  SHFL.DOWN PT, R7, R8, 0x4, 0x1f ;  /* 0x08801f0008077f89 */ /* 0x002e2400000e0000 */
[----:B0-----:R-:W-:-:S05]  /*1030*/  FADD.FTZ R7, R8, R7 ;  /* 0x0000000708077221 */ /* 0x001fca0000010000 */
[----:B------:R-:W0:Y:S02]  /*1040*/  SHFL.DOWN PT, R10, R7, 0x2, 0x1f ;  /* 0x08401f00070a7f89 */ /* 0x000e2400000e0000 */
[----:B0-----:R-:W-:-:S05]  /*1050*/  FADD.FTZ R10, R7, R10 ;  /* 0x0000000a070a7221 */ /* 0x001fca0000010000 */
[----:B------:R0:W1:Y:S02]  /*1060*/  SHFL.DOWN PT, R9, R10, 0x1, 0x1f ;  /* 0x08201f000a097f89 */ /* 0x00006400000e0000 */
.L_x_13:
[----:B01----:R-:W-:-:S07]  /*1070*/  FADD.FTZ R10, R10, R9 ;  /* 0x000000090a0a7221 */ /* 0x003fce0000010000 */
.L_x_6:
[----:B------:R-:W-:Y:S05]  /*1080*/  WARPSYNC.ALL ;  /* 0x0000000000007948 */ /* 0x000fea0003800000 */
[----:B------:R-:W-:Y:S01]  /*1090*/  BAR.SYNC.DEFER_BLOCKING 0x0 ;  /* 0x0000000000007b1d */ /* 0x000fe20000010000 */
[----:B------:R-:W-:-:S13]  /*10a0*/  ISETP.NE.AND P0, PT, R2, RZ, PT ;  /* 0x000000ff0200720c */ /* 0x000fda0003f05270 */
[----:B------:R-:W-:Y:S05]  /*10b0*/  @P0 EXIT ;  /* 0x000000000000094d */ /* 0x000fea0003800000 */
[----:B------:R-:W-:Y:S01]  /*10c0*/  FSETP.NE.FTZ.AND P0, PT, |R10|, +INF , PT ;  /* 0x7f8000000a00780b */ /* 0x000fe20003f15200 */
[----:B------:R-:W2:Y:S01]  /*10d0*/  LDC.64 R2, c[0x0][0x10c0] ;  /* 0x00043000ff027b82 */ /* 0x000ea20000000a00 */
[----:B------:R-:W3:Y:S11]  /*10e0*/  LDCU.U8 UR4, c[0x0][0x10d0] ;  /* 0x00021a00ff0477ac */ /* 0x000ef60008000000 */
[----:B01----:R-:W0:Y:S01]  /*10f0*/  @!P0 LDC.64 R6, c[0x0][0x388] ;  /* 0x0000e200ff068b82 */ /* 0x003e220000000a00 */
[----:B------:R-:W-:Y:S01]  /*1100*/  @!P0 MOV R9, 0x1 ;  /* 0x0000000100098802 */ /* 0x000fe20000000f00 */
[----:B--2---:R-:W-:-:S04]  /*1110*/  IMAD.WIDE.U32 R2, R5, 0x4, R2 ;  /* 0x0000000405027825 */ /* 0x004fc800078e0002 */
[----:B0-----:R0:W-:Y:S04]  /*1120*/  @!P0 STG.E.STRONG.SYS desc[UR6][R6.64], R9 ;  /* 0x0000000906008986 */ /* 0x0011e8000c115906 */
[----:B------:R-:W2:Y:S01]  /*1130*/  LDG.E R5, desc[UR6][R2.64] ;  /* 0x0000000602057981 */ /* 0x000ea2000c1e1900 */
[----:B---3--:R-:W-:-:S06]  /*1140*/  UPRMT UR4, UR4, 0x8880, URZ ;  /* 0x0000888004047896 */ /* 0x008fcc00080000ff */
[----:B------:R-:W-:Y:S01]  /*1150*/  ISETP.NE.AND P0, PT, RZ, UR4, PT ;  /* 0x00000004ff007c0c */ /* 0x000fe2000bf05270 */
[----:B--2---:R-:W-:-:S05]  /*1160*/  FADD.FTZ R5, R10, R5 ;  /* 0x000000050a057221 */ /* 0x004fca0000010000 */
[----:B------:R0:W-:Y:S07]  /*1170*/  STG.E desc[UR6][R2.64], R5 ;  /* 0x0000000502007986 */ /* 0x0001ee000c101906 */
[----:B------:R-:W-:Y:S05]  /*1180*/  @!P0 EXIT ;  /* 0x000000000000894d */ /* 0x000fea0003800000 */
[----:B------:R-:W1:Y:S01]  /*1190*/  LDCU UR4, c[0x0][0x10b0] ;  /* 0x00021600ff0477ac */ /* 0x000e620008000800 */
[----:B0-----:R-:W0:Y:S01]  /*11a0*/  LDC.64 R2, c[0x0][0x10c8] ;  /* 0x00043200ff027b82 */ /* 0x001e220000000a00 */
[----:B------:R-:W2:Y:S01]  /*11b0*/  LDCU UR5, c[0x0][0x10d4] ;  /* 0x00021a80ff0577ac */ /* 0x000ea20008000800 */
[----:B-1----:R-:W-:-:S04]  /*11c0*/  VIADD R5, R0, UR4 ;  /* 0x0000000400057c36 */ /* 0x002fc80008000000 */
[----:B--2---:R-:W-:-:S04]  /*11d0*/  IMAD R5, R5, UR5, R4 ;  /* 0x0000000505057c24 */ /* 0x004fc8000f8e0204 */
[----:B0-----:R-:W-:-:S05]  /*11e0*/  IMAD.WIDE R2, R5, 0x4, R2 ;  /* 0x0000000405027825 */ /* 0x001fca00078e0202 */
[----:B------:R-:W-:Y:S01]  /*11f0*/  STG.E desc[UR6][R2.64], R10 ;  /* 0x0000000a02007986 */ /* 0x000fe2000c101906 */
[----:B------:R-:W-:Y:S05]  /*1200*/  EXIT ;  /* 0x000000000000794d */ /* 0x000fea0003800000 */
.L_x_7:
[----:B------:R-:W-:Y:S02]  /*1210*/  IMAD.MOV.U32 R12, RZ, RZ, 0x10 ;  /* 0x00000010ff0c7424 */ /* 0x000fe400078e00ff */
[----:B------:R-:W-:Y:S02]  /*1220*/  HFMA2 R13, -RZ, RZ, 0, 1.847743988037109375e-06 ;  /* 0x0000001fff0d7431 */ /* 0x000fe400000001ff */
[----:B------:R-:W-:-:S07]  /*1230*/  IMAD.MOV.U32 R11, RZ, RZ, -0x1 ;  /* 0xffffffffff0b7424 */ /* 0x000fce00078e00ff */
[----:B-1----:R-:W-:Y:S05]  /*1240*/  WARPSYNC.COLLECTIVE R11, `(.L_x_8) ;  /* 0x000000000b087348 */ /* 0x002fea0003c00000 */
[----:B------:R0:W2:Y:S02]  /*1250*/  SHFL.DOWN P0, R9, R6, R12, R13 ;  /* 0x0800000c06097389 */ /* 0x0000a4000000000d */
[----:B012---:R-:W-:Y:S05]  /*1260*/  ENDCOLLECTIVE ;  /* 0x000000000000791b */ /* 0x007fea0003800000 */
.L_x_8:
[----:B------:R-:W-:Y:S02]  /*1270*/  IMAD.MOV.U32 R12, RZ, RZ, 0x8 ;  /* 0x00000008ff0c7424 */ /* 0x000fe400078e00ff */
[----:B------:R-:W-:-:S04]  /*1280*/  IMAD.MOV.U32 R3, RZ, RZ, R9 ;  /* 0x000000ffff037224 */ /* 0x000fc800078e0009 */
[----:B------:R-:W-:-:S05]  /*1290*/  FADD.FTZ R3, R3, R6 ;  /* 0x0000000603037221 */ /* 0x000fca0000010000 */
[----:B------:R-:W-:-:S07]  /*12a0*/  MOV R6, R3 ;  /* 0x0000000300067202 */ /* 0x000fce0000000f00 */
[----:B------:R-:W-:Y:S05]  /*12b0*/  WARPSYNC.COLLECTIVE R11, `(.L_x_9) ;  /* 0x000000000b087348 */ /* 0x000fea0003c00000 */
[----:B------:R0:W1:Y:S02]  /*12c0*/  SHFL.DOWN P0, R9, R6, R12, R13 ;  /* 0x0800000c06097389 */ /* 0x000064000000000d */
[----:B01----:R-:W-:Y:S05]  /*12d0*/  ENDCOLLECTIVE ;  /* 0x000000000000791b */ /* 0x003fea0003800000 */
.L_x_9:
[----:B------:R-:W-:Y:S02]  /*12e0*/  IMAD.MOV.U32 R12, RZ, RZ, 0x4 ;  /* 0x00000004ff0c7424 */ /* 0x000fe400078e00ff */
[----:B------:R-:W-:-:S04]  /*12f0*/  IMAD.MOV.U32 R8, RZ, RZ, R9 ;  /* 0x000000ffff087224 */ /* 0x000fc800078e0009 */
[----:B------:R-:W-:-:S05]  /*1300*/  FADD.FTZ R8, R3, R8 ;  /* 0x0000000803087221 */ /* 0x000fca0000010000 */
[----:B------:R-:W-:-:S07]  /*1310*/  MOV R6, R8 ;  /* 0x0000000800067202 */ /* 0x000fce0000000f00 */
[----:B------:R-:W-:Y:S05]  /*1320*/  WARPSYNC.COLLECTIVE R11, `(.L_x_10) ;  /* 0x000000000b087348 */ /* 0x000fea0003c00000 */
[----:B------:R0:W1:Y:S02]  /*1330*/  SHFL.DOWN P0, R9, R6, R12, R13 ;  /* 0x0800000c06097389 */ /* 0x000064000000000d */
[----:B01----:R-:W-:Y:S05]  /*1340*/  ENDCOLLECTIVE ;  /* 0x000000000000791b */ /* 0x003fea0003800000 */
.L_x_10:
[----:B------:R-:W-:Y:S02]  /*1350*/  IMAD.MOV.U32 R12, RZ, RZ, 0x2 ;  /* 0x00000002ff0c7424 */ /* 0x000fe400078e00ff */
[----:B------:R-:W-:-:S04]  /*1360*/  IMAD.MOV.U32 R7, RZ, RZ, R9 ;  /* 0x000000ffff077224 */ /* 0x000fc800078e0009 */
[----:B------:R-:W-:-:S05]  /*1370*/  FADD.FTZ R7, R8, R7 ;  /* 0x0000000708077221 */ /* 0x000fca0000010000 */
[----:B------:R-:W-:-:S07]  /*1380*/  MOV R6, R7 ;  /* 0x0000000700067202 */ /* 0x000fce0000000f00 */
[----:B------:R-:W-:Y:S05]  /*1390*/  WARPSYNC.COLLECTIVE R11, `(.L_x_11) ;  /* 0x000000000b087348 */ /* 0x000fea0003c00000 */
[----:B------:R0:W1:Y:S02]  /*13a0*/  SHFL.DOWN P0, R9, R6, R12, R13 ;  /* 0x0800000c06097389 */ /* 0x000064000000000d */
[----:B01----:R-:W-:Y:S05]  /*13b0*/  ENDCOLLECTIVE ;  /* 0x000000000000791b */ /* 0x003fea0003800000 */
.L_x_11:
[----:B------:R-:W-:Y:S02]  /*13c0*/  IMAD.MOV.U32 R12, RZ, RZ, 0x1 ;  /* 0x00000001ff0c7424 */ /* 0x000fe400078e00ff */
[----:B------:R-:W-:-:S04]  /*13d0*/  IMAD.MOV.U32 R10, RZ, RZ, R9 ;  /* 0x000000ffff0a7224 */ /* 0x000fc800078e0009 */
[----:B------:R-:W-:-:S05]  /*13e0*/  FADD.FTZ R10, R7, R10 ;  /* 0x0000000a070a7221 */ /* 0x000fca0000010000 */
[----:B------:R-:W-:-:S07]  /*13f0*/  MOV R6, R10 ;  /* 0x0000000a00067202 */ /* 0x000fce0000000f00 */
[----:B------:R-:W-:Y:S05]  /*1400*/  WARPSYNC.COLLECTIVE R11, `(.L_x_12) ;  /* 0x000000000b087348 */ /* 0x000fea0003c00000 */
[----:B------:R0:W1:Y:S02]  /*1410*/  SHFL.DOWN P0, R9, R6, R12, R13 ;  /* 0x0800000c06097389 */ /* 0x000064000000000d */
[----:B01----:R-:W-:Y:S05]  /*1420*/  ENDCOLLECTIVE ;  /* 0x000000000000791b */ /* 0x003fea0003800000 */
.L_x_12:
[----:B------:R-:W-:Y:S05]  /*1430*/  BRA `(.L_x_13) ;  /* 0xfffffffc000c7947 */ /* 0x000fea000383ffff */
.L_x_14:
[----:B------:R-:W-:-:S00]  /*1440*/  BRA `(.L_x_14) ;  /* 0xfffffffc00fc7947 */ /* 0x000fc0000383ffff */
[----:B------:R-:W-:-:S00]  /*1450*/  NOP ;  /* 0x0000000000007918 */ /* 0x000fc00000000000 */
        /* <DEDUP_REMOVED lines=10> */
.L_x_68:


//--------------------- .text._Z25multi_tensor_apply_kernelI18TensorListMetadataILi1EE13L2NormFunctorIN3c104HalfEEJPfS6_biEEvlPViT_T0_DpT1_ --------------------------
	.section	.text._Z25multi_tensor_apply_kernelI18TensorListMetadataILi1EE13L2NormFunctorIN3c104HalfEEJPfS6_biEEvlPViT_T0_DpT1_,"ax",@progbits
	.align	128
        .global         _Z25multi_tensor_apply_kernelI18TensorListMetadataILi1EE13L2NormFunctorIN3c104HalfEEJPfS6_biEEvlPViT_T0_DpT1_
        .type           _Z25multi_tensor_apply_kernelI18TensorListMetadataILi1EE13L2NormFunctorIN3c104HalfEEJPfS6_biEEvlPViT_T0_DpT1_,@function
        .size           _Z25multi_tensor_apply_kernelI18TensorListMetadataILi1EE13L2NormFunctorIN3c104HalfEEJPfS6_biEEvlPViT_T0_DpT1_,(.L_x_69 - _Z25multi_tensor_apply_kernelI18TensorListMetadataILi1EE13L2NormFunctorIN3c104HalfEEJPfS6_biEEvlPViT_T0_DpT1_)
        .other          _Z25multi_tensor_apply_kernelI18TensorListMetadataILi1EE13L2NormFunctorIN3c104HalfEEJPfS6_biEEvlPViT_T0_DpT1_,@"STO_CUDA_ENTRY STV_DEFAULT"
_Z25multi_tensor_apply_kernelI18TensorListMetadataILi1EE13L2NormFunctorIN3c104HalfEEJPfS6_biEEvlPViT_T0_DpT1_:
.text._Z25multi_tensor_apply_kernelI18TensorListMetadataILi1EE13L2NormFunctorIN3c104HalfEEJPfS6_biEEvlPViT_T0_DpT1_:
        /* <DEDUP_REMOVED lines=14> */
[----:B0-----:R-:W-:-:S07]  /*00e0*/  LEA R8, R0, R3, 0x3 ;  /* 0x0000000300087211 */ /* 0x001fce00078e18ff */
[----:B------:R-:W0:Y:S01]  /*00f0*/  LDC.64 R2, c[0x0][R8+0x380] ;  /* 0x0000e00008027b82 */ /* 0x000e220000000a00 */
[----:B-1----:R-:W-:-:S07]  /*0100*/  IMAD R7, R4, R9, RZ ;  /* 0x0000000904077224 */ /* 0x002fce00078e02ff */
[----:B------:R-:W1:Y:S01]  /*0110*/  LDC R6, c[0x0][R8+0x6f0] ;  /* 0x0001bc0008067b82 */ /* 0x000e620000000800 */
[----:B0-----:R-:W-:-:S04]  /*0120*/  IMAD.WIDE R2, R7, 0x2, R2 ;  /* 0x0000000207027825 */ /* 0x001fc800078e0202 */
[----:B-1----:R-:W-:Y:S01]  /*0130*/  IMAD.IADD R18, R6, 0x1, -R7 ;  /* 0x0000000106127824 */ /* 0x002fe200078e0a07 */
[----:B------:R-:W-:-:S04]  /*0140*/  LOP3.LUT R6, R2, 0x7, RZ, 0xc0, !PT ;  /* 0x0000000702067812 */ /* 0x000fc800078ec0ff */
        /* <DEDUP_REMOVED lines=13> */
.L_x_17:
[----:B0-----:R-:W-:-:S05]  /*0220*/  VIADD R17, R23, UR4 ;  /* 0x0000000417117c36 */ /* 0x001fca0008000000 */
[C---:B-1----:R-:W-:Y:S02]  /*0230*/  IADD3 R15, PT, PT, R17.reuse, UR5, RZ ;  /* 0x00000005110f7c10 */ /* 0x042fe4000fffe0ff */
[-C--:B------:R-:W-:Y:S02]  /*0240*/  ISETP.GE.AND P0, PT, R17, R18.reuse, PT ;  /* 0x000000121100720c */ /* 0x080fe40003f06270 */
[C---:B------:R-:W-:Y:S01]  /*0250*/  ISETP.GE.AND P1, PT, R15.reuse, R18, PT ;  /* 0x000000120f00720c */ /* 0x040fe20003f26270 */
[----:B------:R-:W-:-:S04]  /*0260*/  VIADD R11, R15, UR5 ;  /* 0x000000050f0b7c36 */ /* 0x000fc80008000000 */
[C---:B------:R-:W-:Y:S01]  /*0270*/  VIADD R9, R11.reuse, UR5 ;  /* 0x000000050b097c36 */ /* 0x040fe20008000000 */
[----:B------:R-:W-:-:S04]  /*0280*/  ISETP.GE.AND P2, PT, R11, R18, PT ;  /* 0x000000120b00720c */ /* 0x000fc80003f46270 */
[----:B------:R-:W-:Y:S01]  /*0290*/  ISETP.GE.AND P3, PT, R9, R18, PT ;  /* 0x000000120900720c */ /* 0x000fe20003f66270 */
[----:B------:R-:W-:-:S04]  /*02a0*/  @!P0 IMAD.WIDE R16, R17, 0x2, R2 ;  /* 0x0000000211108825 */ /* 0x000fc800078e0202 */
[--C-:B------:R-:W-:Y:S02]  /*02b0*/  @!P1 IMAD.WIDE R14, R15, 0x2, R2.reuse ;  /* 0x000000020f0e9825 */ /* 0x100fe400078e0202 */
[----:B------:R-:W2:Y:S02]  /*02c0*/  @!P0 LDG.E.U16 R16, desc[UR6][R16.64] ;  /* 0x0000000610108981 */ /* 0x000ea4000c1e1500 */
[--C-:B------:R-:W-:Y:S02]  /*02d0*/  @!P2 IMAD.WIDE R10, R11, 0x2, R2.reuse ;  /* 0x000000020b0aa825 */ /* 0x100fe400078e0202 */
[----:B------:R-:W3:Y:S02]  /*02e0*/  @!P1 LDG.E.U16 R14, desc[UR6][R14.64] ;  /* 0x000000060e0e9981 */ /* 0x000ee4000c1e1500 */
[----:B------:R-:W-:Y:S02]  /*02f0*/  @!P3 IMAD.WIDE R8, R9, 0x2, R2 ;  /* 0x000000020908b825 */ /* 0x000fe400078e0202 */
[----:B------:R-:W4:Y:S04]  /*0300*/  @!P2 LDG.E.U16 R10, desc[UR6][R10.64] ;  /* 0x000000060a0aa981 */ /* 0x000f28000c1e1500 */
[----:B------:R-:W5:Y:S01]  /*0310*/  @!P3 LDG.E.U16 R8, desc[UR6][R8.64] ;  /* 0x000000060808b981 */ /* 0x000f62000c1e1500 */
[----:B------:R-:W-:-:S06]  /*0320*/  ULEA UR4, UR5, UR4, 0x2 ;  /* 0x0000000405047291 */ /* 0x000fcc000f8e10ff */
[----:B------:R-:W-:Y:S01]  /*0330*/  ISETP.LE.AND P4, PT, R18, UR4, PT ;  /* 0x0000000412007c0c */ /* 0x000fe2000bf83270 */
[----:B--2---:R-:W-:Y:S02]  /*0340*/  @!P0 HADD2.F32 R20, -RZ, R16.H0_H0 ;  /* 0x20000010ff148230 */ /* 0x004fe40000004100 */
[----:B---3--:R-:W-:Y:S02]  /*0350*/  @!P1 HADD2.F32 R19, -RZ, R14.H0_H0 ;  /* 0x2000000eff139230 */ /* 0x008fe40000004100 */
[----:B----4-:R-:W-:Y:S02]  /*0360*/  @!P2 HADD2.F32 R22, -RZ, R10.H0_H0 ;  /* 0x2000000aff16a230 */ /* 0x010fe40000004100 */
[----:B-----5:R-:W-:Y:S02]  /*0370*/  @!P3 HADD2.F32 R21, -RZ, R8.H0_H0 ;  /* 0x20000008ff15b230 */ /* 0x020fe40000004100 */
[----:B------:R-:W-:Y:S01]  /*0380*/  @!P0 FFMA.FTZ R13, R20, R20, R13 ;  /* 0x00000014140d8223 */ /* 0x000fe2000001000d */
[----:B------:R-:W-:Y:S01]  /*0390*/  @!P1 FFMA.FTZ R12, R19, R19, R12 ;  /* 0x00000013130c9223 */ /* 0x000fe2000001000c */
[----:B------:R-:W-:Y:S01]  /*03a0*/  @!P2 FFMA.FTZ R7, R22, R22, R7 ;  /* 0x000000161607a223 */ /* 0x000fe20000010007 */
[----:B------:R-:W-:Y:S01]  /*03b0*/  @!P3 FFMA.FTZ R6, R21, R21, R6 ;  /* 0x000000151506b223 */ /* 0x000fe20000010006 */
[----:B------:R-:W-:Y:S06]  /*03c0*/  @!P4 BRA `(.L_x_17) ;  /* 0xfffffffc0094c947 */ /* 0x000fec000383ffff */
[----:B------:R-:W-:Y:S05]  /*03d0*/  BRA `(.L_x_16) ;  /* 0x00000000006c7947 */ /* 0x000fea0003800000 */
.L_x_15:
[----:B------:R-:W0:Y:S01]  /*03e0*/  S2R R11, SR_TID.X ;  /* 0x00000000000b7919 */ /* 0x000e220000002100 */
[----:B------:R-:W-:Y:S01]  /*03f0*/  VIMNMX R15, PT, PT, R18, R9, PT ;  /* 0x00000009120f7248 */ /* 0x000fe20003fe0100 */
[----:B------:R-:W-:Y:S01]  /*0400*/  BSSY.RECONVERGENT B0, `(.L_x_16) ;  /* 0x0000018000007945 */ /* 0x000fe20003800200 */
[----:B0-----:R-:W-:-:S04]  /*0410*/  SHF.L.U32 R8, R11, 0x2, RZ ;  /* 0x000000020b087819 */ /* 0x001fc800000006ff */
[----:B------:R-:W-:-:S13]  /*0420*/  ISETP.GT.AND P0, PT, R15, R8, PT ;  /* 0x000000080f00720c */ /* 0x000fda0003f04270 */
[----:B------:R-:W-:Y:S05]  /*0430*/  @!P0 BRA `(.L_x_18) ;  /* 0x0000000000508947 */ /* 0x000fea0003800000 */
[----:B------:R-:W0:Y:S01]  /*0440*/  LDC R16, c[0x0][0x360] ;  /* 0x0000d800ff107b82 */ /* 0x000e220000000800 */
[----:B------:R-:W-:Y:S02]  /*0450*/  VIMNMX.U32 R19, PT, PT, R18, R9, PT ;  /* 0x0000000912137248 */ /* 0x000fe40003fe0000 */
[----:B------:R-:W-:Y:S02]  /*0460*/  CS2R R6, SRZ ;  /* 0x0000000000067805 */ /* 0x000fe4000001ff00 */
[----:B------:R-:W-:-:S07]  /*0470*/  CS2R R12, SRZ ;  /* 0x00000000000c7805 */ /* 0x000fce000001ff00 */
.L_x_19:
[----:B------:R-:W-:-:S06]  /*0480*/  IMAD.WIDE R8, R11, 0x8, R2 ;  /* 0x000000080b087825 */ /* 0x000fcc00078e0202 */
[----:B------:R-:W2:Y:S01]  /*0490*/  LDG.E.64 R8, desc[UR6][R8.64] ;  /* 0x0000000608087981 */ /* 0x000ea2000c1e1b00 */
[----:B0-----:R-:W-:-:S04]  /*04a0*/  IMAD.IADD R11, R16, 0x1, R11 ;  /* 0x00000001100b7824 */ /* 0x001fc800078e020b */
[----:B------:R-:W-:-:S05]  /*04b0*/  IMAD.SHL.U32 R10, R11, 0x4, RZ ;  /* 0x000000040b0a7824 */ /* 0x000fca00078e00ff */
[----:B------:R-:W-:Y:S02]  /*04c0*/  ISETP.GE.AND P0, PT, R10, R19, PT ;  /* 0x000000130a00720c */ /* 0x000fe40003f06270 */
[--C-:B--2---:R-:W-:Y:S01]  /*04d0*/  SHF.R.U64 R15, R8, 0x10, R9.reuse ;  /* 0x00000010080f7819 */ /* 0x104fe20000001209 */
[----:B------:R-:W-:Y:S01]  /*04e0*/  HADD2.F32 R10, -RZ, R8.H0_H0 ;  /* 0x20000008ff0a7230 */ /* 0x000fe20000004100 */
[----:B------:R-:W-:Y:S01]  /*04f0*/  SHF.R.U32.HI R17, RZ, 0x10, R9 ;  /* 0x00000010ff117819 */ /* 0x000fe20000011609 */
[----:B------:R-:W-:Y:S02]  /*0500*/  HADD2.F32 R14, -RZ, R9.H0_H0 ;  /* 0x20000009ff0e7230 */ /* 0x000fe40000004100 */
[----:B------:R-:W-:Y:S02]  /*0510*/  HADD2.F32 R15, -RZ, R15.H0_H0 ;  /* 0x2000000fff0f7230 */ /* 0x000fe40000004100 */
[----:B------:R-:W-:Y:S01]  /*0520*/  FFMA.FTZ R13, R10, R10, R13 ;  /* 0x0000000a0a0d7223 */ /* 0x000fe2000001000d */
[----:B------:R-:W-:-:S02]  /*0530*/  HADD2.F32 R17, -RZ, R17.H0_H0 ;  /* 0x20000011ff117230 */ /* 0x000fc40000004100 */
[----:B------:R-:W-:Y:S01]  /*0540*/  FFMA.FTZ R7, R14, R14, R7 ;  /* 0x0000000e0e077223 */ /* 0x000fe20000010007 */
[----:B------:R-:W-:Y:S02]  /*0550*/  FFMA.FTZ R12, R15, R15, R12 ;  /* 0x0000000f0f0c7223 */ /* 0x000fe4000001000c */
[----:B------:R-:W-:Y:S01]  /*0560*/  FFMA.FTZ R6, R17, R17, R6 ;  /* 0x0000001111067223 */ /* 0x000fe20000010006 */
[----:B------:R-:W-:Y:S06]  /*0570*/  @!P0 BRA `(.L_x_19) ;  /* 0xfffffffc00c08947 */ /* 0x000fec000383ffff */
.L_x_18:
[----:B------:R-:W-:Y:S05]  /*0580*/  BSYNC.RECONVERGENT B0 ;  /* 0x0000000000007941 */ /* 0x000fea0003800200 */
.L_x_16:
        /* <DEDUP_REMOVED lines=158> */
.L_x_20:
        /* <DEDUP_REMOVED lines=16> */
.L_x_28:
[----:B01----:R-:W-:-:S07]  /*1070*/  FADD.FTZ R10, R10, R9 ;  /* 0x000000090a0a7221 */ /* 0x003fce0000010000 */
.L_x_21:
        /* <DEDUP_REMOVED lines=8> */
[----:B------:R-:W-:-:S02]  /*1100*/  @!P0 IMAD.MOV.U32 R9, RZ, RZ, 0x1 ;  /* 0x00000001ff098424 */ /* 0x000fc400078e00ff */
[----:B--2---:R-:W-:-:S03]  /*1110*/  IMAD.WIDE.U32 R2, R5, 0x4, R2 ;  /* 0x0000000405027825 */ /* 0x004fc600078e0002 */
        /* <DEDUP_REMOVED lines=10> */
[----:B-1----:R-:W-:-:S05]  /*11c0*/  IADD3 R5, PT, PT, R0, UR4, RZ ;  /* 0x0000000400057c10 */ /* 0x002fca000fffe0ff */
[----:B--2---:R-:W-:-:S04]  /*11d0*/  IMAD R5, R5, UR5, R4 ;  /* 0x0000000505057c24 */ /* 0x004fc8000f8e0204 */
[----:B0-----:R-:W-:-:S05]  /*11e0*/  IMAD.WIDE R2, R5, 0x4, R2 ;  /* 0x0000000405027825 */ /* 0x001fca00078e0202 */
[----:B------:R-:W-:Y:S01]  /*11f0*/  STG.E desc[UR6][R2.64], R10 ;  /* 0x0000000a02007986 */ /* 0x000fe2000c101906 */
[----:B------:R-:W-:Y:S05]  /*1200*/  EXIT ;  /* 0x000000000000794d */ /* 0x000fea0003800000 */
.L_x_22:
[----:B------:R-:W-:Y:S01]  /*1210*/  IMAD.MOV.U32 R12, RZ, RZ, 0x10 ;  /* 0x00000010ff0c7424 */ /* 0x000fe200078e00ff */
[----:B------:R-:W-:Y:S01]  /*1220*/  MOV R11, 0xffffffff ;  /* 0xffffffff000b7802 */ /* 0x000fe20000000f00 */
[----:B------:R-:W-:-:S07]  /*1230*/  IMAD.MOV.U32 R13, RZ, RZ, 0x1f ;  /* 0x0000001fff0d7424 */ /* 0x000fce00078e00ff */
[----:B-1----:R-:W-:Y:S05]  /*1240*/  WARPSYNC.COLLECTIVE R11, `(.L_x_23) ;  /* 0x000000000b087348 */ /* 0x002fea0003c00000 */
[----:B------:R0:W2:Y:S02]  /*1250*/  SHFL.DOWN P0, R9, R6, R12, R13 ;  /* 0x0800000c06097389 */ /* 0x0000a4000000000d */
[----:B012---:R-:W-:Y:S05]  /*1260*/  ENDCOLLECTIVE ;  /* 0x000000000000791b */ /* 0x007fea0003800000 */
.L_x_23:
[----:B------:R-:W-:Y:S02]  /*1270*/  HFMA2 R12, -RZ, RZ, 0, 4.76837158203125e-07 ;  /* 0x00000008ff0c7431 */ /* 0x000fe400000001ff */
[----:B------:R-:W-:-:S04]  /*1280*/  IMAD.MOV.U32 R3, RZ, RZ, R9 ;  /* 0x000000ffff037224 */ /* 0x000fc800078e0009 */
[----:B------:R-:W-:-:S04]  /*1290*/  FADD.FTZ R3, R3, R6 ;  /* 0x0000000603037221 */ /* 0x000fc80000010000 */
[----:B------:R-:W-:-:S07]  /*12a0*/  IMAD.MOV.U32 R6, RZ, RZ, R3 ;  /* 0x000000ffff067224 */ /* 0x000fce00078e0003 */
[----:B------:R-:W-:Y:S05]  /*12b0*/  WARPSYNC.COLLECTIVE R11, `(.L_x_24) ;  /* 0x000000000b087348 */ /* 0x000fea0003c00000 */
[----:B------:R0:W1:Y:S02]  /*12c0*/  SHFL.DOWN P0, R9, R6, R12, R13 ;  /* 0x0800000c06097389 */ /* 0x000064000000000d */
[----:B01----:R-:W-:Y:S05]  /*12d0*/  ENDCOLLECTIVE ;  /* 0x000000000000791b */ /* 0x003fea0003800000 */
.L_x_24:
[----:B------:R-:W-:Y:S01]  /*12e0*/  MOV R12, 0x4 ;  /* 0x00000004000c7802 */ /* 0x000fe20000000f00 */
[----:B------:R-:W-:-:S04]  /*12f0*/  IMAD.MOV.U32 R8, RZ, RZ, R9 ;  /* 0x000000ffff087224 */ /* 0x000fc800078e0009 */
[----:B------:R-:W-:-:S04]  /*1300*/  FADD.FTZ R8, R3, R8 ;  /* 0x0000000803087221 */ /* 0x000fc80000010000 */
[----:B------:R-:W-:-:S07]  /*1310*/  IMAD.MOV.U32 R6, RZ, RZ, R8 ;  /* 0x000000ffff067224 */ /* 0x000fce00078e0008 */
[----:B------:R-:W-:Y:S05]  /*1320*/  WARPSYNC.COLLECTIVE R11, `(.L_x_25) ;  /* 0x000000000b087348 */ /* 0x000fea0003c00000 */
[----:B------:R0:W1:Y:S02]  /*1330*/  SHFL.DOWN P0, R9, R6, R12, R13 ;  /* 0x0800000c06097389 */ /* 0x000064000000000d */
[----:B01----:R-:W-:Y:S05]  /*1340*/  ENDCOLLECTIVE ;  /* 0x000000000000791b */ /* 0x003fea0003800000 */
.L_x_25:
[----:B------:R-:W-:Y:S02]  /*1350*/  IMAD.MOV.U32 R12, RZ, RZ, 0x2 ;  /* 0x00000002ff0c7424 */ /* 0x000fe400078e00ff */
[----:B------:R-:W-:-:S04]  /*1360*/  IMAD.MOV.U32 R7, RZ, RZ, R9 ;  /* 0x000000ffff077224 */ /* 0x000fc800078e0009 */
[----:B------:R-:W-:-:S05]  /*1370*/  FADD.FTZ R7, R8, R7 ;  /* 0x0000000708077221 */ /* 0x000fca0000010000 */
[----:B------:R-:W-:-:S07]  /*1380*/  MOV R6, R7 ;  /* 0x0000000700067202 */ /* 0x000fce0000000f00 */
[----:B------:R-:W-:Y:S05]  /*1390*/  WARPSYNC.COLLECTIVE R11, `(.L_x_26) ;  /* 0x000000000b087348 */ /* 0x000fea0003c00000 */
[----:B------:R0:W1:Y:S02]  /*13a0*/  SHFL.DOWN P0, R9, R6, R12, R13 ;  /* 0x0800000c06097389 */ /* 0x000064000000000d */
[----:B01----:R-:W-:Y:S05]  /*13b0*/  ENDCOLLECTIVE ;  /* 0x000000000000791b */ /* 0x003fea0003800000 */
.L_x_26:
[----:B------:R-:W-:Y:S01]  /*13c0*/  HFMA2 R12, -RZ, RZ, 0, 5.9604644775390625e-08 ;  /* 0x00000001ff0c7431 */ /* 0x000fe200000001ff */
[----:B------:R-:W-:-:S05]  /*13d0*/  MOV R10, R9 ;  /* 0x00000009000a7202 */ /* 0x000fca0000000f00 */
[----:B------:R-:W-:-:S04]  /*13e0*/  FADD.FTZ R10, R7, R10 ;  /* 0x0000000a070a7221 */ /* 0x000fc80000010000 */
[----:B------:R-:W-:-:S07]  /*13f0*/  IMAD.MOV.U32 R6, RZ, RZ, R10 ;  /* 0x000000ffff067224 */ /* 0x000fce00078e000a */
[----:B------:R-:W-:Y:S05]  /*1400*/  WARPSYNC.COLLECTIVE R11, `(.L_x_27) ;  /* 0x000000000b087348 */ /* 0x000fea0003c00000 */
[----:B------:R0:W1:Y:S02]  /*1410*/  SHFL.DOWN P0, R9, R6, R12, R13 ;  /* 0x0800000c06097389 */ /* 0x000064000000000d */
[----:B01----:R-:W-:Y:S05]  /*1420*/  ENDCOLLECTIVE ;  /* 0x000000000000791b */ /* 0x003fea0003800000 */
.L_x_27:
[----:B------:R-:W-:Y:S05]  /*1430*/  BRA `(.L_x_28) ;  /* 0xfffffffc000c7947 */ /* 0x000fea000383ffff */
.L_x_29:
        /* <DEDUP_REMOVED lines=12> */
.L_x_69:


//--------------------- .text._Z25multi_tensor_apply_kernelI18TensorListMetadataILi1EE13L2NormFunctorIfEJPfS4_biEEvlPViT_T0_DpT1_ --------------------------
	.section	.text._Z25multi_tensor_apply_kernelI18TensorListMetadataILi1EE13L2NormFunctorIfEJPfS4_biEEvlPViT_T0_DpT1_,"ax",@progbits
	.align	128
        .global         _Z25multi_tensor_apply_kernelI18TensorListMetadataILi1EE13L2NormFunctorIfEJPfS4_biEEvlPViT_T0_DpT1_
        .type           _Z25multi_tensor_apply_kernelI18TensorListMetadataILi1EE13L2NormFunctorIfEJPfS4_biEEvlPViT_T0_DpT1_,@function
        .size           _Z25multi_tensor_apply_kernelI18TensorListMetadataILi1EE13L2NormFunctorIfEJPfS4_biEEvlPViT_T0_DpT1_,(.L_x_70 - _Z25multi_tensor_apply_kernelI18TensorListMetadataILi1EE13L2NormFunctorIfEJPfS4_biEEvlPViT_T0_DpT1_)
        .other          _Z25multi_tensor_apply_kernelI18TensorListMetadataILi1EE13L2NormFunctorIfEJPfS4_biEEvlPViT_T0_DpT1_,@"STO_CUDA_ENTRY STV_DEFAULT"
_Z25multi_tensor_apply_kernelI18TensorListMetadataILi1EE13L2NormFunctorIfEJPfS4_biEEvlPViT_T0_DpT1_:
.text._Z25multi_tensor_apply_kernelI18TensorListMetadataILi1EE13L2NormFunctorIfEJPfS4_biEEvlPViT_T0_DpT1_:
        /* <DEDUP_REMOVED lines=9> */
[----:B------:R-:W-:Y:S02]  /*0090*/  CS2R R10, SRZ ;  /* 0x00000000000a7805 */ /* 0x000fe4000001ff00 */
[----:B------:R-:W-:-:S05]  /*00a0*/  CS2R R12, SRZ ;  /* 0x00000000000c7805 */ /* 0x000fca000001ff00 */
        /* <DEDUP_REMOVED lines=12> */
[----:B------:R-:W-:-:S13]  /*0170*/  ISETP.NE.AND P1, PT, R6, RZ, PT ;  /* 0x000000ff0600720c */ /* 0x000fda0003f25270 */
        /* <DEDUP_REMOVED lines=10> */
.L_x_32:
        /* <DEDUP_REMOVED lines=10> */
[----:B------:R-:W2:Y:S04]  /*02c0*/  @!P0 LDG.E R14, desc[UR6][R14.64] ;  /* 0x000000060e0e8981 */ /* 0x000ea8000c1e1900 */
[--C-:B------:R-:W-:Y:S01]  /*02d0*/  @!P2 IMAD.WIDE R6, R7, 0x4, R8.reuse ;  /* 0x000000040706a825 */ /* 0x100fe200078e0208 */
[----:B------:R-:W3:Y:S03]  /*02e0*/  @!P1 LDG.E R17, desc[UR6][R16.64] ;  /* 0x0000000610119981 */ /* 0x000ee6000c1e1900 */
[----:B------:R-:W-:-:S02]  /*02f0*/  @!P3 IMAD.WIDE R4, R5, 0x4, R8 ;  /* 0x000000040504b825 */ /* 0x000fc400078e0208 */
[----:B------:R-:W4:Y:S04]  /*0300*/  @!P2 LDG.E R6, desc[UR6][R6.64] ;  /* 0x000000060606a981 */ /* 0x000f28000c1e1900 */
[----:B------:R-:W5:Y:S01]  /*0310*/  @!P3 LDG.E R5, desc[UR6][R4.64] ;  /* 0x000000060405b981 */ /* 0x000f62000c1e1900 */
[----:B------:R-:W-:-:S06]  /*0320*/  ULEA UR4, UR5, UR4, 0x2 ;  /* 0x0000000405047291 */ /* 0x000fcc000f8e10ff */
[----:B------:R-:W-:Y:S01]  /*0330*/  ISETP.LE.AND P4, PT, R18, UR4, PT ;  /* 0x0000000412007c0c */ /* 0x000fe2000bf83270 */
[----:B--2---:R-:W-:Y:S01]  /*0340*/  @!P0 FFMA.FTZ R13, R14, R14, R13 ;  /* 0x0000000e0e0d8223 */ /* 0x004fe2000001000d */
[----:B---3--:R-:W-:Y:S01]  /*0350*/  @!P1 FFMA.FTZ R12, R17, R17, R12 ;  /* 0x00000011110c9223 */ /* 0x008fe2000001000c */
[----:B----4-:R-:W-:Y:S01]  /*0360*/  @!P2 FFMA.FTZ R11, R6, R6, R11 ;  /* 0x00000006060ba223 */ /* 0x010fe2000001000b */
[----:B-----5:R-:W-:-:S09]  /*0370*/  @!P3 FFMA.FTZ R10, R5, R5, R10 ;  /* 0x00000005050ab223 */ /* 0x020fd2000001000a */
[----:B------:R-:W-:Y:S05]  /*0380*/  @!P4 BRA `(.L_x_32) ;  /* 0xfffffffc00a4c947 */ /* 0x000fea000383ffff */
[----:B------:R-:W-:Y:S05]  /*0390*/  BRA `(.L_x_31) ;  /* 0x0000000000547947 */ /* 0x000fea0003800000 */
.L_x_30:
        /* <DEDUP_REMOVED lines=10> */
.L_x_34:
[----:B------:R-:W-:-:S06]  /*0440*/  IMAD.WIDE R4, R15, 0x10, R8 ;  /* 0x000000100f047825 */ /* 0x000fcc00078e0208 */
[----:B------:R-:W2:Y:S01]  /*0450*/  LDG.E.128 R4, desc[UR6][R4.64] ;  /* 0x0000000604047981 */ /* 0x000ea2000c1e1d00 */
[----:B0-----:R-:W-:-:S04]  /*0460*/  IMAD.IADD R15, R16, 0x1, R15 ;  /* 0x00000001100f7824 */ /* 0x001fc800078e020f */
[----:B------:R-:W-:-:S05]  /*0470*/  IMAD.SHL.U32 R14, R15, 0x4, RZ ;  /* 0x000000040f0e7824 */ /* 0x000fca00078e00ff */
[----:B------:R-:W-:Y:S01]  /*0480*/  ISETP.GE.AND P0, PT, R14, R17, PT ;  /* 0x000000110e00720c */ /* 0x000fe20003f06270 */
[----:B--2---:R-:W-:Y:S01]  /*0490*/  FFMA.FTZ R13, R4, R4, R13 ;  /* 0x00000004040d7223 */ /* 0x004fe2000001000d */
[----:B------:R-:W-:Y:S01]  /*04a0*/  FFMA.FTZ R12, R5, R5, R12 ;  /* 0x00000005050c7223 */ /* 0x000fe2000001000c */
[----:B------:R-:W-:Y:S01]  /*04b0*/  FFMA.FTZ R11, R6, R6, R11 ;  /* 0x00000006060b7223 */ /* 0x000fe2000001000b */
[----:B------:R-:W-:-:S09]  /*04c0*/  FFMA.FTZ R10, R7, R7, R10 ;  /* 0x00000007070a7223 */ /* 0x000fd2000001000a */
[----:B------:R-:W-:Y:S05]  /*04d0*/  @!P0 BRA `(.L_x_34) ;  /* 0xfffffffc00d88947 */ /* 0x000fea000383ffff */
.L_x_33:
[----:B------:R-:W-:Y:S05]  /*04e0*/  BSYNC.RECONVERGENT B0 ;  /* 0x0000000000007941 */ /* 0x000fea0003800200 */
.L_x_31:
        /* <DEDUP_REMOVED lines=8> */
[----:B------:R-:W-:-:S04]  /*0570*/  FADD.FTZ R11, R12, R11 ;  /* 0x0000000b0c0b7221 */ /* 0x000fc80000010000 */
[----:B------:R-:W-:Y:S01]  /*0580*/  FADD.FTZ R10, R11, R10 ;  /* 0x0000000a0b0a7221 */ /* 0x000fe20000010000 */
[----:B0-----:R-:W-:-:S05]  /*0590*/  IMAD R5, R5, UR8, RZ ;  /* 0x0000000805057c24 */ /* 0x001fca000f8e02ff */
[C---:B------:R-:W-:Y:S02]  /*05a0*/  ISETP.GE.U32.AND P0, PT, R5.reuse, 0x40, PT ;  /* 0x000000400500780c */ /* 0x040fe40003f06070 */
[----:B------:R-:W-:Y:S01]  /*05b0*/  ISETP.GE.U32.AND P1, PT, R5, 0x80, PT ;  /* 0x000000800500780c */ /* 0x000fe20003f26070 */
[----:B--2---:R-:W-:Y:S01]  /*05c0*/  ULEA UR4, UR5, UR4, 0x18 ;  /* 0x0000000405047291 */ /* 0x004fe2000f8ec0ff */
[----:B-1----:R-:W-:-:S05]  /*05d0*/  IMAD R6, R7, UR8, R4 ;  /* 0x0000000807067c24 */ /* 0x002fca000f8e0204 */
[----:B------:R-:W-:-:S05]  /*05e0*/  LEA R7, R6, UR4, 0x2 ;  /* 0x0000000406077c11 */ /* 0x000fca000f8e10ff */
        /* <DEDUP_REMOVED lines=15> */
[----:B------:R-:W-:-:S05]  /*06e0*/  @!P1 LOP3.LUT R8, R5, 0x3ffffc, RZ, 0xc0, !PT ;  /* 0x003ffffc05089812 */ /* 0x000fca00078ec0ff */
[----:B------:R-:W-:Y:S02]  /*06f0*/  @!P1 IMAD.IADD R9, R7, 0x1, R8 ;  /* 0x0000000107099824 */ /* 0x000fe400078e0208 */
        /* <DEDUP_REMOVED lines=125> */
.L_x_35:
        /* <DEDUP_REMOVED lines=16> */
.L_x_43:
[----:B-1----:R-:W-:-:S07]  /*0fd0*/  FADD.FTZ R13, R8, R9 ;  /* 0x00000009080d7221 */ /* 0x002fce0000010000 */
.L_x_36:
        /* <DEDUP_REMOVED lines=25> */
.L_x_37:
[----:B-1----:R-:W-:Y:S02]  /*1170*/  IMAD.MOV.U32 R12, RZ, RZ, 0x10 ;  /* 0x00000010ff0c7424 */ /* 0x002fe400078e00ff */
[----:B------:R-:W-:Y:S02]  /*1180*/  HFMA2 R13, -RZ, RZ, 0, 1.847743988037109375e-06 ;  /* 0x0000001fff0d7431 */ /* 0x000fe400000001ff */
[----:B------:R-:W-:-:S07]  /*1190*/  IMAD.MOV.U32 R11, RZ, RZ, -0x1 ;  /* 0xffffffffff0b7424 */ /* 0x000fce00078e00ff */
[----:B------:R-:W-:Y:S05]  /*11a0*/  WARPSYNC.COLLECTIVE R11, `(.L_x_38) ;  /* 0x000000000b087348 */ /* 0x000fea0003c00000 */
[----:B------:R0:W1:Y:S02]  /*11b0*/  SHFL.DOWN P0, R9, R10, R12, R13 ;  /* 0x0800000c0a097389 */ /* 0x000064000000000d */
[----:B01----:R-:W-:Y:S05]  /*11c0*/  ENDCOLLECTIVE ;  /* 0x000000000000791b */ /* 0x003fea0003800000 */
.L_x_38:
[----:B------:R-:W-:Y:S02]  /*11d0*/  IMAD.MOV.U32 R12, RZ, RZ, 0x8 ;  /* 0x00000008ff0c7424 */ /* 0x000fe400078e00ff */
[----:B------:R-:W-:-:S04]  /*11e0*/  IMAD.MOV.U32 R5, RZ, RZ, R9 ;  /* 0x000000ffff057224 */ /* 0x000fc800078e0009 */
[----:B------:R-:W-:-:S05]  /*11f0*/  FADD.FTZ R5, R5, R10 ;  /* 0x0000000a05057221 */ /* 0x000fca0000010000 */
[----:B------:R-:W-:-:S07]  /*1200*/  MOV R10, R5 ;  /* 0x00000005000a7202 */ /* 0x000fce0000000f00 */
[----:B------:R-:W-:Y:S05]  /*1210*/  WARPSYNC.COLLECTIVE R11, `(.L_x_39) ;  /* 0x000000000b087348 */ /* 0x000fea0003c00000 */
[----:B------:R0:W1:Y:S02]  /*1220*/  SHFL.DOWN P0, R9, R10, R12, R13 ;  /* 0x0800000c0a097389 */ /* 0x000064000000000d */
[----:B01----:R-:W-:Y:S05]  /*1230*/  ENDCOLLECTIVE ;  /* 0x000000000000791b */ /* 0x003fea0003800000 */
.L_x_39:
[----:B------:R-:W-:Y:S02]  /*1240*/  IMAD.MOV.U32 R12, RZ, RZ, 0x4 ;  /* 0x00000004ff0c7424 */ /* 0x000fe400078e00ff */
[----:B------:R-:W-:-:S04]  /*1250*/  IMAD.MOV.U32 R6, RZ, RZ, R9 ;  /* 0x000000ffff067224 */ /* 0x000fc800078e0009 */
[----:B------:R-:W-:-:S05]  /*1260*/  FADD.FTZ R6, R5, R6 ;  /* 0x0000000605067221 */ /* 0x000fca0000010000 */
[----:B------:R-:W-:-:S07]  /*1270*/  MOV R10, R6 ;  /* 0x00000006000a7202 */ /* 0x000fce0000000f00 */
[----:B------:R-:W-:Y:S05]  /*1280*/  WARPSYNC.COLLECTIVE R11, `(.L_x_40) ;  /* 0x000000000b087348 */ /* 0x000fea0003c00000 */
[----:B------:R0:W1:Y:S02]  /*1290*/  SHFL.DOWN P0, R9, R10, R12, R13 ;  /* 0x0800000c0a097389 */ /* 0x000064000000000d */
[----:B01----:R-:W-:Y:S05]  /*12a0*/  ENDCOLLECTIVE ;  /* 0x000000000000791b */ /* 0x003fea0003800000 */
.L_x_40:
[----:B------:R-:W-:Y:S02]  /*12b0*/  IMAD.MOV.U32 R12, RZ, RZ, 0x2 ;  /* 0x00000002ff0c7424 */ /* 0x000fe400078e00ff */
[----:B------:R-:W-:-:S04]  /*12c0*/  IMAD.MOV.U32 R7, RZ, RZ, R9 ;  /* 0x000000ffff077224 */ /* 0x000fc800078e0009 */
[----:B------:R-:W-:-:S05]  /*12d0*/  FADD.FTZ R7, R6, R7 ;  /* 0x0000000706077221 */ /* 0x000fca0000010000 */
[----:B------:R-:W-:-:S07]  /*12e0*/  MOV R10, R7 ;  /* 0x00000007000a7202 */ /* 0x000fce0000000f00 */
[----:B------:R-:W-:Y:S05]  /*12f0*/  WARPSYNC.COLLECTIVE R11, `(.L_x_41) ;  /* 0x000000000b087348 */ /* 0x000fea0003c00000 */
[----:B------:R0:W1:Y:S02]  /*1300*/  SHFL.DOWN P0, R9, R10, R12, R13 ;  /* 0x0800000c0a097389 */ /* 0x000064000000000d */
[----:B01----:R-:W-:Y:S05]  /*1310*/  ENDCOLLECTIVE ;  /* 0x000000000000791b */ /* 0x003fea0003800000 */
.L_x_41:
[----:B------:R-:W-:Y:S02]  /*1320*/  IMAD.MOV.U32 R12, RZ, RZ, 0x1 ;  /* 0x00000001ff0c7424 */ /* 0x000fe400078e00ff */
[----:B------:R-:W-:-:S04]  /*1330*/  IMAD.MOV.U32 R8, RZ, RZ, R9 ;  /* 0x000000ffff087224 */ /* 0x000fc800078e0009 */
[----:B------:R-:W-:-:S05]  /*1340*/  FADD.FTZ R8, R7, R8 ;  /* 0x0000000807087221 */ /* 0x000fca0000010000 */
[----:B------:R-:W-:-:S07]  /*1350*/  MOV R10, R8 ;  /* 0x00000008000a7202 */ /* 0x000fce0000000f00 */
[----:B------:R-:W-:Y:S05]  /*1360*/  WARPSYNC.COLLECTIVE R11, `(.L_x_42) ;  /* 0x000000000b087348 */ /* 0x000fea0003c00000 */
[----:B------:R0:W1:Y:S02]  /*1370*/  SHFL.DOWN P0, R9, R10, R12, R13 ;  /* 0x0800000c0a097389 */ /* 0x000064000000000d */
[----:B01----:R-:W-:Y:S05]  /*1380*/  ENDCOLLECTIVE ;  /* 0x000000000000791b */ /* 0x003fea0003800000 */
.L_x_42:
[----:B------:R-:W-:Y:S05]  /*1390*/  BRA `(.L_x_43) ;  /* 0xfffffffc000c7947 */ /* 0x000fea000383ffff */
.L_x_44:
        /* <DEDUP_REMOVED lines=14> */
.L_x_70:


//--------------------- .text._Z7cleanupPfS_S_S_biPVi --------------------------
	.section	.text._Z7cleanupPfS_S_S_biPVi,"ax",@progbits
	.align	128
        .global         _Z7cleanupPfS_S_S_biPVi
        .type           _Z7cleanupPfS_S_S_biPVi,@function
        .size           _Z7cleanupPfS_S_S_biPVi,(.L_x_71 - _Z7cleanupPfS_S_S_biPVi)
        .other          _Z7cleanupPfS_S_S_biPVi,@"STO_CUDA_ENTRY STV_DEFAULT"
_Z7cleanupPfS_S_S_biPVi:
.text._Z7cleanupPfS_S_S_biPVi:
[----:B------:R-:W-:Y:S08]  /*0000*/  LDC R1, c[0x0][0x37c] ;  /* 0x0000df00ff017b82 */ /* 0x000ff00000000800 */
[----:B------:R-:W0:Y:S01]  /*0010*/  LDC.64 R2, c[0x0][0x3a8] ;  /* 0x0000ea00ff027b82 */ /* 0x000e220000000a00 */
[----:B------:R-:W0:Y:S02]  /*0020*/  LDCU.64 UR6, c[0x0][0x358] ;  /* 0x00006b00ff0677ac */ /* 0x000e240008000a00 */
[----:B0-----:R-:W2:Y:S02]  /*0030*/  LDG.E.STRONG.SYS R2, desc[UR6][R2.64] ;  /* 0x0000000602027981 */ /* 0x001ea4000c1f5900 */
[----:B--2---:R-:W-:-:S13]  /*0040*/  ISETP.NE.AND P0, PT, R2, RZ, PT ;  /* 0x000000ff0200720c */ /* 0x004fda0003f05270 */
[----:B------:R-:W-:Y:S05]  /*0050*/  @P0 EXIT ;  /* 0x000000000000094d */ /* 0x000fea0003800000 */
[----:B------:R-:W0:Y:S02]  /*0060*/  S2R R0, SR_CTAID.X ;  /* 0x0000000000007919 */ /* 0x000e240000002500 */
[----:B0-----:R-:W-:-:S13]  /*0070*/  ISETP.NE.AND P0, PT, R0, RZ, PT ;  /* 0x000000ff0000720c */ /* 0x001fda0003f05270 */
[----:B------:R-:W-:Y:S05]  /*0080*/  @P0 BRA `(.L_x_45) ;  /* 0x0000000800d80947 */ /* 0x000fea0003800000 */
[----:B------:R-:W0:Y:S01]  /*0090*/  S2R R2, SR_TID.X ;  /* 0x0000000000027919 */ /* 0x000e220000002100 */
[----:B------:R-:W-:Y:S01]  /*00a0*/  IMAD.MOV.U32 R3, RZ, RZ, RZ ;  /* 0x000000ffff037224 */ /* 0x000fe200078e00ff */
[----:B0-----:R-:W-:-:S13]  /*00b0*/  ISETP.GT.U32.AND P0, PT, R2, 0x13f, PT ;  /* 0x0000013f0200780c */ /* 0x001fda0003f04070 */
[----:B------:R-:W0:Y:S02]  /*00c0*/  @!P0 LDC.64 R8, c[0x0][0x380] ;  /* 0x0000e000ff088b82 */ /* 0x000e240000000a00 */
[----:B0-----:R-:W-:-:S05]  /*00d0*/  @!P0 IMAD.WIDE.U32 R8, R2, 0x4, R8 ;  /* 0x0000000402088825 */ /* 0x001fca00078e0008 */
[----:B------:R-:W2:Y:S01]  /*00e0*/  @!P0 LDG.E R3, desc[UR6][R8.64] ;  /* 0x0000000608038981 */ /* 0x000ea2000c1e1900 */
[----:B------:R-:W0:Y:S01]  /*00f0*/  LDCU UR8, c[0x0][0x360] ;  /* 0x00006c00ff0877ac */ /* 0x000e220008000800 */
[----:B------:R-:W0:Y:S01]  /*0100*/  LDC R4, c[0x0][0x364] ;  /* 0x0000d900ff047b82 */ /* 0x000e220000000800 */
[----:B------:R-:W1:Y:S01]  /*0110*/  S2R R5, SR_TID.Y ;  /* 0x0000000000057919 */ /* 0x000e620000002200 */
[----:B------:R-:W-:-:S06]  /*0120*/  UMOV UR4, 0x400 ;  /* 0x0000040000047882 */ /* 0x000fcc0000000000 */
[----:B------:R-:W3:Y:S01]  /*0130*/  S2UR UR5, SR_CgaCtaId ;  /* 0x00000000000579c3 */ /* 0x000ee20000008800 */
[----:B0-----:R-:W-:-:S05]  /*0140*/  IMAD R4, R4, UR8, RZ ;  /* 0x0000000804047c24 */ /* 0x001fca000f8e02ff */
[C---:B------:R-:W-:Y:S02]  /*0150*/  ISETP.GE.U32.AND P0, PT, R4.reuse, 0x40, PT ;  /* 0x000000400400780c */ /* 0x040fe40003f06070 */
[----:B------:R-:W-:Y:S01]  /*0160*/  ISETP.GE.U32.AND P1, PT, R4, 0x80, PT ;  /* 0x000000800400780c */ /* 0x000fe20003f26070 */
[----:B---3--:R-:W-:Y:S01]  /*0170*/  ULEA UR4, UR5, UR4, 0x18 ;  /* 0x0000000405047291 */ /* 0x008fe2000f8ec0ff */
[----:B-1----:R-:W-:-:S05]  /*0180*/  IMAD R5, R5, UR8, R2 ;  /* 0x0000000805057c24 */ /* 0x002fca000f8e0202 */
[----:B------:R-:W-:-:S05]  /*0190*/  LEA R6, R5, UR4, 0x2 ;  /* 0x0000000405067c11 */ /* 0x000fca000f8e10ff */
[----:B--2---:R0:W-:Y:S01]  /*01a0*/  @P0 STS [R6], R3 ;  /* 0x0000000306000388 */ /* 0x0041e20000000800 */
        /* <DEDUP_REMOVED lines=140> */
[----:B------:R-:W-:Y:S06]  /*0a70*/  BAR.SYNC.DEFER_BLOCKING 0x0 ;  /* 0x0000000000007b1d */ /* 0x000fec0000010000 */
.L_x_46:
        /* <DEDUP_REMOVED lines=16> */
.L_x_60:
[----:B-1----:R-:W-:-:S07]  /*0b80*/  FADD.FTZ R5, R7, R8 ;  /* 0x0000000807057221 */ /* 0x002fce0000010000 */
.L_x_47:
[----:B------:R-:W-:Y:S01]  /*0b90*/  ISETP.NE.AND P0, PT, R2, RZ, PT ;  /* 0x000000ff0200720c */ /* 0x000fe20003f05270 */
[----:B------:R-:W-:Y:S05]  /*0ba0*/  WARPSYNC.ALL ;  /* 0x0000000000007948 */ /* 0x000fea0003800000 */
[----:B------:R-:W-:Y:S08]  /*0bb0*/  BAR.SYNC.DEFER_BLOCKING 0x0 ;  /* 0x0000000000007b1d */ /* 0x000ff00000010000 */
[----:B0-----:R-:W0:Y:S01]  /*0bc0*/  @!P0 LDC.64 R2, c[0x0][0x390] ;  /* 0x0000e400ff028b82 */ /* 0x001e220000000a00 */
[----:B------:R-:W0:Y:S02]  /*0bd0*/  @!P0 MUFU.SQRT R5, R5 ;  /* 0x0000000500058308 */ /* 0x000e240000002000 */
[----:B0-----:R0:W-:Y:S02]  /*0be0*/  @!P0 STG.E desc[UR6][R2.64], R5 ;  /* 0x0000000502008986 */ /* 0x0011e4000c101906 */
.L_x_45:
[----:B------:R-:W2:Y:S02]  /*0bf0*/  LDCU.U8 UR4, c[0x0][0x3a0] ;  /* 0x00007400ff0477ac */ /* 0x000ea40008000000 */
[----:B--2---:R-:W-:-:S06]  /*0c00*/  UPRMT UR4, UR4, 0x8880, URZ ;  /* 0x0000888004047896 */ /* 0x004fcc00080000ff */
[----:B------:R-:W-:-:S13]  /*0c10*/  ISETP.NE.AND P0, PT, RZ, UR4, PT ;  /* 0x00000004ff007c0c */ /* 0x000fda000bf05270 */
[----:B------:R-:W-:Y:S05]  /*0c20*/  @!P0 EXIT ;  /* 0x000000000000894d */ /* 0x000fea0003800000 */
[----:B0-----:R-:W0:Y:S01]  /*0c30*/  S2R R2, SR_TID.X ;  /* 0x0000000000027919 */ /* 0x001e220000002100 */
[----:B------:R-:W0:Y:S01]  /*0c40*/  LDCU UR4, c[0x0][0x3a4] ;  /* 0x00007480ff0477ac */ /* 0x000e220008000800 */
[----:B------:R-:W-:Y:S01]  /*0c50*/  BSSY.RECONVERGENT B0, `(.L_x_49) ;  /* 0x0000013000007945 */ /* 0x000fe20003800200 */
[----:B------:R-:W-:Y:S01]  /*0c60*/  IMAD.MOV.U32 R3, RZ, RZ, RZ ;  /* 0x000000ffff037224 */ /* 0x000fe200078e00ff */
[----:B-1----:R-:W1:Y:S01]  /*0c70*/  S2R R9, SR_TID.Y ;  /* 0x0000000000097919 */ /* 0x002e620000002200 */
[----:B------:R-:W2:Y:S01]  /*0c80*/  LDCU.64 UR8, c[0x0][0x388] ;  /* 0x00007100ff0877ac */ /* 0x000ea20008000a00 */
[----:B0-----:R-:W-:-:S13]  /*0c90*/  ISETP.GE.AND P0, PT, R2, UR4, PT ;  /* 0x0000000402007c0c */ /* 0x001fda000bf06270 */
[----:B-12---:R-:W-:Y:S05]  /*0ca0*/  @P0 BRA `(.L_x_50) ;  /* 0x0000000000340947 */ /* 0x006fea0003800000 */
[----:B------:R-:W0:Y:S01]  /*0cb0*/  LDC R8, c[0x0][0x360] ;  /* 0x0000d800ff087b82 */ /* 0x000e220000000800 */
[----:B------:R-:W-:Y:S02]  /*0cc0*/  IMAD R6, R0, UR4, RZ ;  /* 0x0000000400067c24 */ /* 0x000fe4000f8e02ff */
[----:B------:R-:W-:Y:S02]  /*0cd0*/  IMAD.MOV.U32 R3, RZ, RZ, RZ ;  /* 0x000000ffff037224 */ /* 0x000fe400078e00ff */
[----:B------:R-:W-:-:S07]  /*0ce0*/  IMAD.MOV.U32 R7, RZ, RZ, R2 ;  /* 0x000000ffff077224 */ /* 0x000fce00078e0002 */
.L_x_51:
[----:B------:R-:W-:-:S04]  /*0cf0*/  IADD3 R5, P0, PT, R6, R7, RZ ;  /* 0x0000000706057210 */ /* 0x000fc80007f1e0ff */
[----:B------:R-:W-:Y:S02]  /*0d00*/  LEA.HI.X.SX32 R10, R7, RZ, 0x1, P0 ;  /* 0x000000ff070a7211 */ /* 0x000fe400000f0eff */
[----:B------:R-:W-:-:S04]  /*0d10*/  LEA R4, P0, R5, UR8, 0x2 ;  /* 0x0000000805047c11 */ /* 0x000fc8000f8010ff */
[----:B------:R-:W-:-:S05]  /*0d20*/  LEA.HI.X R5, R5, UR9, R10, 0x2, P0 ;  /* 0x0000000905057c11 */ /* 0x000fca00080f140a */
[----:B------:R-:W2:Y:S01]  /*0d30*/  LDG.E R4, desc[UR6][R4.64] ;  /* 0x0000000604047981 */ /* 0x000ea2000c1e1900 */
[----:B0-----:R-:W-:-:S05]  /*0d40*/  IMAD.IADD R7, R8, 0x1, R7 ;  /* 0x0000000108077824 */ /* 0x001fca00078e0207 */
[----:B------:R-:W-:Y:S01]  /*0d50*/  ISETP.GE.AND P0, PT, R7, UR4, PT ;  /* 0x0000000407007c0c */ /* 0x000fe2000bf06270 */
[----:B--2---:R-:W-:-:S12]  /*0d60*/  FADD.FTZ R3, R4, R3 ;  /* 0x0000000304037221 */ /* 0x004fd80000010000 */
[----:B------:R-:W-:Y:S05]  /*0d70*/  @!P0 BRA `(.L_x_51) ;  /* 0xfffffffc00dc8947 */ /* 0x000fea000383ffff */
.L_x_50:
[----:B------:R-:W-:Y:S05]  /*0d80*/  BSYNC.RECONVERGENT B0 ;  /* 0x0000000000007941 */ /* 0x000fea0003800200 */
.L_x_49:
[----:B------:R-:W0:Y:S01]  /*0d90*/  LDCU UR8, c[0x0][0x360] ;  /* 0x00006c00ff0877ac */ /* 0x000e220008000800 */
[----:B------:R-:W1:Y:S01]  /*0da0*/  LDC R4, c[0x0][0x364] ;  /* 0x0000d900ff047b82 */ /* 0x000e620000000800 */
[----:B------:R-:W-:-:S07]  /*0db0*/  UMOV UR4, 0x400 ;  /* 0x0000040000047882 */ /* 0x000fce0000000000 */
[----:B------:R-:W2:Y:S01]  /*0dc0*/  S2UR UR5, SR_CgaCtaId ;  /* 0x00000000000579c3 */ /* 0x000ea20000008800 */
[----:B0-----:R-:W-:Y:S02]  /*0dd0*/  IMAD R5, R9, UR8, R2 ;  /* 0x0000000809057c24 */ /* 0x001fe4000f8e0202 */
[----:B-1----:R-:W-:-:S05]  /*0de0*/  IMAD R4, R4, UR8, RZ ;  /* 0x0000000804047c24 */ /* 0x002fca000f8e02ff */
[C---:B------:R-:W-:Y:S02]  /*0df0*/  ISETP.GE.U32.AND P0, PT, R4.reuse, 0x40, PT ;  /* 0x000000400400780c */ /* 0x040fe40003f06070 */
[----:B------:R-:W-:Y:S01]  /*0e00*/  ISETP.GE.U32.AND P1, PT, R4, 0x80, PT ;  /* 0x000000800400780c */ /* 0x000fe20003f26070 */
[----:B--2---:R-:W-:-:S06]  /*0e10*/  ULEA UR4, UR5, UR4, 0x18 ;  /* 0x0000000405047291 */ /* 0x004fcc000f8ec0ff */
[----:B------:R-:W-:-:S05]  /*0e20*/  LEA R6, R5, UR4, 0x2 ;  /* 0x0000000405067c11 */ /* 0x000fca000f8e10ff */
        /* <DEDUP_REMOVED lines=142> */
.L_x_52:
        /* <DEDUP_REMOVED lines=16> */
.L_x_66:
[----:B-1----:R-:W-:-:S07]  /*1810*/  FADD.FTZ R5, R7, R8 ;  /* 0x0000000807057221 */ /* 0x002fce0000010000 */
.L_x_53:
[----:B------:R-:W-:Y:S05]  /*1820*/  WARPSYNC.ALL ;  /* 0x0000000000007948 */ /* 0x000fea0003800000 */
[----:B------:R-:W-:Y:S01]  /*1830*/  BAR.SYNC.DEFER_BLOCKING 0x0 ;  /* 0x0000000000007b1d */ /* 0x000fe20000010000 */
[----:B------:R-:W-:-:S13]  /*1840*/  ISETP.NE.AND P0, PT, R2, RZ, PT ;  /* 0x000000ff0200720c */ /* 0x000fda0003f05270 */
[----:B------:R-:W-:Y:S05]  /*1850*/  @P0 EXIT ;  /* 0x000000000000094d */ /* 0x000fea0003800000 */
[----:B0-----:R-:W0:Y:S01]  /*1860*/  LDC.64 R2, c[0x0][0x398] ;  /* 0x0000e600ff027b82 */ /* 0x001e220000000a00 */
[----:B------:R-:W2:Y:S01]  /*1870*/  MUFU.SQRT R5, R5 ;  /* 0x0000000500057308 */ /* 0x000ea20000002000 */
[----:B0-----:R-:W-:-:S05]  /*1880*/  IMAD.WIDE.U32 R2, R0, 0x4, R2 ;  /* 0x0000000400027825 */ /* 0x001fca00078e0002 */
[----:B--2---:R-:W-:Y:S01]  /*1890*/  STG.E desc[UR6][R2.64], R5 ;  /* 0x0000000502007986 */ /* 0x004fe2000c101906 */
[----:B------:R-:W-:Y:S05]  /*18a0*/  EXIT ;  /* 0x000000000000794d */ /* 0x000fea0003800000 */
.L_x_48:
[----:B------:R-:W-:Y:S02]  /*18b0*/  IMAD.MOV.U32 R10, RZ, RZ, 0x10 ;  /* 0x00000010ff0a7424 */ /* 0x000fe400078e00ff */
[----:B------:R-:W-:Y:S02]  /*18c0*/  HFMA2 R12, -RZ, RZ, 0, 1.847743988037109375e-06 ;  /* 0x0000001fff0c7431 */ /* 0x000fe400000001ff */
[----:B-1----:R-:W-:-:S07]  /*18d0*/  IMAD.MOV.U32 R9, RZ, RZ, -0x1 ;  /* 0xffffffffff097424 */ /* 0x002fce00078e00ff */
[----:B------:R-:W-:Y:S05]  /*18e0*/  WARPSYNC.COLLECTIVE R9, `(.L_x_55) ;  /* 0x0000000009087348 */ /* 0x000fea0003c00000 */
[----:B------:R0:W1:Y:S02]  /*18f0*/  SHFL.DOWN P0, R8, R3, R10, R12 ;  /* 0x0800000a03087389 */ /* 0x000064000000000c */
[----:B01----:R-:W-:Y:S05]  /*1900*/  ENDCOLLECTIVE ;  /* 0x000000000000791b */ /* 0x003fea0003800000 */
.L_x_55:
[----:B------:R-:W-:Y:S02]  /*1910*/  IMAD.MOV.U32 R10, RZ, RZ, 0x8 ;  /* 0x00000008ff0a7424 */ /* 0x000fe400078e00ff */
[----:B------:R-:W-:-:S04]  /*1920*/  IMAD.MOV.U32 R4, RZ, RZ, R8 ;  /* 0x000000ffff047224 */ /* 0x000fc800078e0008 */
[----:B------:R-:W-:-:S04]  /*1930*/  FADD.FTZ R4, R4, R3 ;  /* 0x0000000304047221 */ /* 0x000fc80000010000 */
[----:B------:R-:W-:-:S07]  /*1940*/  IMAD.MOV.U32 R3, RZ, RZ, R4 ;  /* 0x000000ffff037224 */ /* 0x000fce00078e0004 */
[----:B------:R-:W-:Y:S05]  /*1950*/  WARPSYNC.COLLECTIVE R9, `(.L_x_56) ;  /* 0x0000000009087348 */ /* 0x000fea0003c00000 */
[----:B------:R0:W1:Y:S02]  /*1960*/  SHFL.DOWN P0, R8, R3, R10, R12 ;  /* 0x0800000a03087389 */ /* 0x000064000000000c */
[----:B01----:R-:W-:Y:S05]  /*1970*/  ENDCOLLECTIVE ;  /* 0x000000000000791b */ /* 0x003fea0003800000 */
.L_x_56:
[----:B------:R-:W-:Y:S02]  /*1980*/  IMAD.MOV.U32 R10, RZ, RZ, 0x4 ;  /* 0x00000004ff0a7424 */ /* 0x000fe400078e00ff */
[----:B------:R-:W-:-:S04]  /*1990*/  IMAD.MOV.U32 R5, RZ, RZ, R8 ;  /* 0x000000ffff057224 */ /* 0x000fc800078e0008 */
[----:B------:R-:W-:-:S05]  /*19a0*/  FADD.FTZ R5, R4, R5 ;  /* 0x0000000504057221 */ /* 0x000fca0000010000 */
[----:B------:R-:W-:-:S07]  /*19b0*/  MOV R3, R5 ;  /* 0x0000000500037202 */ /* 0x000fce0000000f00 */
[----:B------:R-:W-:Y:S05]  /*19c0*/  WARPSYNC.COLLECTIVE R9, `(.L_x_57) ;  /* 0x0000000009087348 */ /* 0x000fea0003c00000 */
[----:B------:R0:W1:Y:S02]  /*19d0*/  SHFL.DOWN P0, R8, R3, R10, R12 ;  /* 0x0800000a03087389 */ /* 0x000064000000000c */
[----:B01----:R-:W-:Y:S05]  /*19e0*/  ENDCOLLECTIVE ;  /* 0x000000000000791b */ /* 0x003fea0003800000 */
.L_x_57:
[----:B------:R-:W-:Y:S02]  /*19f0*/  IMAD.MOV.U32 R10, RZ, RZ, 0x2 ;  /* 0x00000002ff0a7424 */ /* 0x000fe400078e00ff */
[----:B------:R-:W-:-:S04]  /*1a00*/  IMAD.MOV.U32 R6, RZ, RZ, R8 ;  /* 0x000000ffff067224 */ /* 0x000fc800078e0008 */
[----:B------:R-:W-:-:S04]  /*1a10*/  FADD.FTZ R6, R5, R6 ;  /* 0x0000000605067221 */ /* 0x000fc80000010000 */
[----:B------:R-:W-:-:S07]  /*1a20*/  IMAD.MOV.U32 R3, RZ, RZ, R6 ;  /* 0x000000ffff037224 */ /* 0x000fce00078e0006 */
[----:B------:R-:W-:Y:S05]  /*1a30*/  WARPSYNC.COLLECTIVE R9, `(.L_x_58) ;  /* 0x0000000009087348 */ /* 0x000fea0003c00000 */
[----:B------:R0:W1:Y:S02]  /*1a40*/  SHFL.DOWN P0, R8, R3, R10, R12 ;  /* 0x0800000a03087389 */ /* 0x000064000000000c */
[----:B01----:R-:W-:Y:S05]  /*1a50*/  ENDCOLLECTIVE ;  /* 0x000000000000791b */ /* 0x003fea0003800000 */
.L_x_58:
[----:B------:R-:W-:Y:S02]  /*1a60*/  IMAD.MOV.U32 R10, RZ, RZ, 0x1 ;  /* 0x00000001ff0a7424 */ /* 0x000fe400078e00ff */
[----:B------:R-:W-:-:S04]  /*1a70*/  IMAD.MOV.U32 R7, RZ, RZ, R8 ;  /* 0x000000ffff077224 */ /* 0x000fc800078e0008 */
[----:B------:R-:W-:-:S05]  /*1a80*/  FADD.FTZ R7, R6, R7 ;  /* 0x0000000706077221 */ /* 0x000fca0000010000 */
[----:B------:R-:W-:-:S07]  /*1a90*/  MOV R3, R7 ;  /* 0x0000000700037202 */ /* 0x000fce0000000f00 */
[----:B------:R-:W-:Y:S05]  /*1aa0*/  WARPSYNC.COLLECTIVE R9, `(.L_x_59) ;  /* 0x0000000009087348 */ /* 0x000fea0003c00000 */
[----:B------:R0:W1:Y:S02]  /*1ab0*/  SHFL.DOWN P0, R8, R3, R10, R12 ;  /* 0x0800000a03087389 */ /* 0x000064000000000c */
[----:B01----:R-:W-:Y:S05]  /*1ac0*/  ENDCOLLECTIVE ;  /* 0x000000000000791b */ /* 0x003fea0003800000 */
.L_x_59:
[----:B------:R-:W-:Y:S05]  /*1ad0*/  BRA `(.L_x_60) ;  /* 0xfffffff000287947 */ /* 0x000fea000383ffff */
.L_x_54:
[----:B------:R-:W-:Y:S02]  /*1ae0*/  IMAD.MOV.U32 R10, RZ, RZ, 0x10 ;  /* 0x00000010ff0a7424 */ /* 0x000fe400078e00ff */
[----:B------:R-:W-:Y:S02]  /*1af0*/  IMAD.MOV.U32 R12, RZ, RZ, 0x1f ;  /* 0x0000001fff0c7424 */ /* 0x000fe400078e00ff */
[----:B-1----:R-:W-:-:S07]  /*1b00*/  IMAD.MOV.U32 R9, RZ, RZ, -0x1 ;  /* 0xffffffffff097424 */ /* 0x002fce00078e00ff */
[----:B------:R-:W-:Y:S05]  /*1b10*/  WARPSYNC.COLLECTIVE R9, `(.L_x_61) ;  /* 0x0000000009087348 */ /* 0x000fea0003c00000 */
[----:B------:R0:W1:Y:S02]  /*1b20*/  SHFL.DOWN P0, R8, R3, R10, R12 ;  /* 0x0800000a03087389 */ /* 0x000064000000000c */
[----:B01----:R-:W-:Y:S05]  /*1b30*/  ENDCOLLECTIVE ;  /* 0x000000000000791b */ /* 0x003fea0003800000 */
.L_x_61:
[----:B------:R-:W-:Y:S02]  /*1b40*/  IMAD.MOV.U32 R10, RZ, RZ, 0x8 ;  /* 0x00000008ff0a7424 */ /* 0x000fe400078e00ff */
[----:B------:R-:W-:-:S04]  /*1b50*/  IMAD.MOV.U32 R4, RZ, RZ, R8 ;  /* 0x000000ffff047224 */ /* 0x000fc800078e0008 */
[----:B------:R-:W-:-:S05]  /*1b60*/  FADD.FTZ R4, R4, R3 ;  /* 0x0000000304047221 */ /* 0x000fca0000010000 */
[----:B------:R-:W-:-:S07]  /*1b70*/  MOV R3, R4 ;  /* 0x0000000400037202 */ /* 0x000fce0000000f00 */
[----:B------:R-:W-:Y:S05]  /*1b80*/  WARPSYNC.COLLECTIVE R9, `(.L_x_62) ;  /* 0x0000000009087348 */ /* 0x000fea0003c00000 */
[----:B------:R0:W1:Y:S02]  /*1b90*/  SHFL.DOWN P0, R8, R3, R10, R12 ;  /* 0x0800000a03087389 */ /* 0x000064000000000c */
[----:B01----:R-:W-:Y:S05]  /*1ba0*/  ENDCOLLECTIVE ;  /* 0x000000000000791b */ /* 0x003fea0003800000 */
.L_x_62:
[----:B------:R-:W-:Y:S02]  /*1bb0*/  IMAD.MOV.U32 R10, RZ, RZ, 0x4 ;  /* 0x00000004ff0a7424 */ /* 0x000fe400078e00ff */
[----:B------:R-:W-:-:S04]  /*1bc0*/  IMAD.MOV.U32 R5, RZ, RZ, R8 ;  /* 0x000000ffff057224 */ /* 0x000fc800078e0008 */
[----:B------:R-:W-:-:S04]  /*1bd0*/  FADD.FTZ R5, R4, R5 ;  /* 0x0000000504057221 */ /* 0x000fc80000010000 */
[----:B------:R-:W-:-:S07]  /*1be0*/  IMAD.MOV.U32 R3, RZ, RZ, R5 ;  /* 0x000000ffff037224 */ /* 0x000fce00078e0005 */
[----:B------:R-:W-:Y:S05]  /*1bf0*/  WARPSYNC.COLLECTIVE R9, `(.L_x_63) ;  /* 0x0000000009087348 */ /* 0x000fea0003c00000 */
[----:B------:R0:W1:Y:S02]  /*1c00*/  SHFL.DOWN P0, R8, R3, R10, R12 ;  /* 0x0800000a03087389 */ /* 0x000064000000000c */
[----:B01----:R-:W-:Y:S05]  /*1c10*/  ENDCOLLECTIVE ;  /* 0x000000000000791b */ /* 0x003fea0003800000 */
.L_x_63:
[----:B------:R-:W-:Y:S02]  /*1c20*/  IMAD.MOV.U32 R10, RZ, RZ, 0x2 ;  /* 0x00000002ff0a7424 */ /* 0x000fe400078e00ff */
[----:B------:R-:W-:-:S04]  /*1c30*/  IMAD.MOV.U32 R6, RZ, RZ, R8 ;  /* 0x000000ffff067224 */ /* 0x000fc800078e0008 */
[----:B------:R-:W-:-:S05]  /*1c40*/  FADD.FTZ R6, R5, R6 ;  /* 0x0000000605067221 */ /* 0x000fca0000010000 */
[----:B------:R-:W-:-:S07]  /*1c50*/  MOV R3, R6 ;  /* 0x0000000600037202 */ /* 0x000fce0000000f00 */
[----:B------:R-:W-:Y:S05]  /*1c60*/  WARPSYNC.COLLECTIVE R9, `(.L_x_64) ;  /* 0x0000000009087348 */ /* 0x000fea0003c00000 */
[----:B------:R0:W1:Y:S02]  /*1c70*/  SHFL.DOWN P0, R8, R3, R10, R12 ;  /* 0x0800000a03087389 */ /* 0x000064000000000c */
[----:B01----:R-:W-:Y:S05]  /*1c80*/  ENDCOLLECTIVE ;  /* 0x000000000000791b */ /* 0x003fea0003800000 */
.L_x_64:
[----:B------:R-:W-:Y:S02]  /*1c90*/  IMAD.MOV.U32 R10, RZ, RZ, 0x1 ;  /* 0x00000001ff0a7424 */ /* 0x000fe400078e00ff */
[----:B------:R-:W-:-:S04]  /*1ca0*/  IMAD.MOV.U32 R7, RZ, RZ, R8 ;  /* 0x000000ffff077224 */ /* 0x000fc800078e0008 */
[----:B------:R-:W-:-:S04]  /*1cb0*/  FADD.FTZ R7, R6, R7 ;  /* 0x0000000706077221 */ /* 0x000fc80000010000 */
[----:B------:R-:W-:-:S07]  /*1cc0*/  IMAD.MOV.U32 R3, RZ, RZ, R7 ;  /* 0x000000ffff037224 */ /* 0x000fce00078e0007 */
[----:B------:R-:W-:Y:S05]  /*1cd0*/  WARPSYNC.COLLECTIVE R9, `(.L_x_65) ;  /* 0x0000000009087348 */ /* 0x000fea0003c00000 */
[----:B------:R0:W1:Y:S02]  /*1ce0*/  SHFL.DOWN P0, R8, R3, R10, R12 ;  /* 0x0800000a03087389 */ /* 0x000064000000000c */
[----:B01----:R-:W-:Y:S05]  /*1cf0*/  ENDCOLLECTIVE ;  /* 0x000000000000791b */ /* 0x003fea0003800000 */
.L_x_65:
[----:B------:R-:W-:Y:S05]  /*1d00*/  BRA `(.L_x_66) ;  /* 0xfffffff800c07947 */ /* 0x000fea000383ffff */
.L_x_67:
        /* <DEDUP_REMOVED lines=15> */
.L_x_71:


//--------------------- .nv.shared._Z25multi_tensor_apply_kernelI18TensorListMetadataILi1EE13L2NormFunctorIN3c108BFloat16EEJPfS6_biEEvlPViT_T0_DpT1_ --------------------------
	.section	.nv.shared._Z25multi_tensor_apply_kernelI18TensorListMetadataILi1EE13L2NormFunctorIN3c108BFloat16EEJPfS6_biEEvlPViT_T0_DpT1_,"aw",@nobits
	.sectionflags	@""
	.align	4
.nv.shared._Z25multi_tensor_apply_kernelI18TensorListMetadataILi1EE13L2NormFunctorIN3c108BFloat16EEJPfS6_biEEvlPViT_T0_DpT1_:
	.zero		3072


//--------------------- .nv.shared.reserved.0     --------------------------
	.section	.nv.shared.reserved.0,"aw",@nobits
	.weak		__nv_reservedSMEM_offset_0_alias
	.size		__nv_reservedSMEM_offset_0_alias, 0, 64
	.other		__nv_reservedSMEM_offset_0_alias,@"STO_CUDA_RESERVED_SHARED STV_DEFAULT"
__nv_reservedSMEM_offset_0_alias:
	.zero		0
	.zero		64


//--------------------- .nv.global                --------------------------
	.section	.nv.global,"aw",@nobits
.nv.global:
	.type		_ZN63_INTERNAL_00ea2460_32_multi_tensor_l2norm_kernel_mp_cu_25e125704cuda3std3__48in_placeE,@object
	.size		_ZN63_INTERNAL_00ea2460_32_multi_tensor_l2norm_kernel_mp_cu_25e125704cuda3std3__48in_placeE,(_ZN63_INTERNAL_00ea2460_32_multi_tensor_l2norm_kernel_mp_cu_25e125704cuda3std6ranges3__45__cpo8distanceE - _ZN63_INTERNAL_00ea2460_32_multi_tensor_l2norm_kernel_mp_cu_25e125704cuda3std3__48in_placeE)
_ZN63_INTERNAL_00ea2460_32_multi_tensor_l2norm_kernel_mp_cu_25e125704cuda3std3__48in_placeE:
	.zero		1
	.type		_ZN63_INTERNAL_00ea2460_32_multi_tensor_l2norm_kernel_mp_cu_25e125704cuda3std6ranges3__45__cpo8distanceE,@object
	.size		_ZN63_INTERNAL_00ea2460_32_multi_tensor_l2norm_kernel_mp_cu_25e125704cuda3std6ranges3__45__cpo8distanceE,(_ZN63_INTERNAL_00ea2460_32_multi_tensor_l2norm_kernel_mp_cu_25e125704cuda3std3__45__cpo6cbeginE - _ZN63_INTERNAL_00ea2460_32_multi_tensor_l2norm_kernel_mp_cu_25e125704cuda3std6ranges3__45__cpo8distanceE)
_ZN63_INTERNAL_00ea2460_32_multi_tensor_l2norm_kernel_mp_cu_25e125704cuda3std6ranges3__45__cpo8distanceE:
	.zero		1
	.type		_ZN63_INTERNAL_00ea2460_32_multi_tensor_l2norm_kernel_mp_cu_25e125704cuda3std3__45__cpo6cbeginE,@object
	.size		_ZN63_INTERNAL_00ea2460_32_multi_tensor_l2norm_kernel_mp_cu_25e125704cuda3std3__45__cpo6cbeginE,(_ZN63_INTERNAL_00ea2460_32_multi_tensor_l2norm_kernel_mp_cu_25e125704cuda3std6ranges3__45__cpo7advanceE - _ZN63_INTERNAL_00ea2460_32_multi_tensor_l2norm_kernel_mp_cu_25e125704cuda3std3__45__cpo6cbeginE)
_ZN63_INTERNAL_00ea2460_32_multi_tensor_l2norm_kernel_mp_cu_25e125704cuda3std3__45__cpo6cbeginE:
	.zero		1
	.type		_ZN63_INTERNAL_00ea2460_32_multi_tensor_l2norm_kernel_mp_cu_25e125704cuda3std6ranges3__45__cpo7advanceE,@object
	.size		_ZN63_INTERNAL_00ea2460_32_multi_tensor_l2norm_kernel_mp_cu_25e125704cuda3std6ranges3__45__cpo7advanceE,(_ZN63_INTERNAL_00ea2460_32_multi_tensor_l2norm_kernel_mp_cu_25e125704cuda3std3__45__cpo7crbeginE - _ZN63_INTERNAL_00ea2460_32_multi_tensor_l2norm_kernel_mp_cu_25e125704cuda3std6ranges3__45__cpo7advanceE)
_ZN63_INTERNAL_00ea2460_32_multi_tensor_l2norm_kernel_mp_cu_25e125704cuda3std6ranges3__45__cpo7advanceE:
	.zero		1
	.type		_ZN63_INTERNAL_00ea2460_32_multi_tensor_l2norm_kernel_mp_cu_25e125704cuda3std3__45__cpo7crbeginE,@object
	.size		_ZN63_INTERNAL_00ea2460_32_multi_tensor_l2norm_kernel_mp_cu_25e125704cuda3std3__45__cpo7crbeginE,(_ZN63_INTERNAL_00ea2460_32_multi_tensor_l2norm_kernel_mp_cu_25e125704cuda3std6ranges3__45__cpo4dataE - _ZN63_INTERNAL_00ea2460_32_multi_tensor_l2norm_kernel_mp_cu_25e125704cuda3std3__45__cpo7crbeginE)
_ZN63_INTERNAL_00ea2460_32_multi_tensor_l2norm_kernel_mp_cu_25e125704cuda3std3__45__cpo7crbeginE:
	.zero		1
	.type		_ZN63_INTERNAL_00ea2460_32_multi_tensor_l2norm_kernel_mp_cu_25e125704cuda3std6ranges3__45__cpo4dataE,@object
	.size		_ZN63_INTERNAL_00ea2460_32_multi_tensor_l2norm_kernel_mp_cu_25e125704cuda3std6ranges3__45__cpo4dataE,(_ZN63_INTERNAL_00ea2460_32_multi_tensor_l2norm_kernel_mp_cu_25e125704cuda3std6ranges3__45__cpo5beginE - _ZN63_INTERNAL_00ea2460_32_multi_tensor_l2norm_kernel_mp_cu_25e125704cuda3std6ranges3__45__cpo4dataE)
_ZN63_INTERNAL_00ea2460_32_multi_tensor_l2norm_kernel_mp_cu_25e125704cuda3std6ranges3__45__cpo4dataE:
	.zero		1
	.type		_ZN63_INTERNAL_00ea2460_32_multi_tensor_l2norm_kernel_mp_cu_25e125704cuda3std6ranges3__45__cpo5beginE,@object
	.size		_ZN63_INTERNAL_00ea2460_32_multi_tensor_l2norm_kernel_mp_cu_25e125704cuda3std6ranges3__45__cpo5beginE,(_ZN63_INTERNAL_00ea2460_32_multi_tensor_l2norm_kernel_mp_cu_25e125704cuda3std3__465_GLOBAL__N__00ea2460_32_multi_tensor_l2norm_kernel_mp_cu_25e125706ignoreE - _ZN63_INTERNAL_00ea2460_32_multi_tensor_l2norm_kernel_mp_cu_25e125704cuda3std6ranges3__45__cpo5beginE)
_ZN63_INTERNAL_00ea2460_32_multi_tensor_l2norm_kernel_mp_cu_25e125704cuda3std6ranges3__45__cpo5beginE:
	.zero		1
	.type		_ZN63_INTERNAL_00ea2460_32_multi_tensor_l2norm_kernel_mp_cu_25e125704cuda3std3__465_GLOBAL__N__00ea2460_32_multi_tensor_l2norm_kernel_mp_cu_25e125706ignoreE,@object
	.size		_ZN63_INTERNAL_00ea2460_32_multi_tensor_l2norm_kernel_mp_cu_25e125704cuda3std3__465_GLOBAL__N__00ea2460_32_multi_tensor_l2norm_kernel_mp_cu_25e125706ignoreE,(_ZN63_INTERNAL_00ea2460_32_multi_tensor_l2norm_kernel_mp_cu_25e125704cuda3std6ranges3__45__cpo4sizeE - _ZN63_INTERNAL_00ea2460_32_multi_tensor_l2norm_kernel_mp_cu_25e125704cuda3std3__465_GLOBAL__N__00ea2460_32_multi_tensor_l2norm_kernel_mp_cu_25e125706ignoreE)
_ZN63_INTERNAL_00ea2460_32_multi_tensor_l2norm_kernel_mp_cu_25e125704cuda3std3__465_GLOBAL__N__00ea2460_32_multi_tensor_l2norm_kernel_mp_cu_25e125706ignoreE:
	.zero		1
	.type		_ZN63_INTERNAL_00ea2460_32_multi_tensor_l2norm_kernel_mp_cu_25e125704cuda3std6ranges3__45__cpo4sizeE,@object
	.size		_ZN63_INTERNAL_00ea2460_32_multi_tensor_l2norm_kernel_mp_cu_25e125704cuda3std6ranges3__45__cpo4sizeE,(_ZN63_INTERNAL_00ea2460_32_multi_tensor_l2norm_kernel_mp_cu_25e125704cuda3std3__45__cpo5beginE - _ZN63_INTERNAL_00ea2460_32_multi_tensor_l2norm_kernel_mp_cu_25e125704cuda3std6ranges3__45__cpo4sizeE)
_ZN63_INTERNAL_00ea2460_32_multi_tensor_l2norm_kernel_mp_cu_25e125704cuda3std6ranges3__45__cpo4sizeE:
	.zero		1
	.type		_ZN63_INTERNAL_00ea2460_32_multi_tensor_l2norm_kernel_mp_cu_25e125704cuda3std3__45__cpo5beginE,@object
	.size		_ZN63_INTERNAL_00ea2460_32_multi_tensor_l2norm_kernel_mp_cu_25e125704cuda3std3__45__cpo5beginE,(_ZN63_INTERNAL_00ea2460_32_multi_tensor_l2norm_kernel_mp_cu_25e125704cuda3std6ranges3__45__cpo6cbeginE - _ZN63_INTERNAL_00ea2460_32_multi_tensor_l2norm_kernel_mp_cu_25e125704cuda3std3__45__cpo5beginE)
_ZN63_INTERNAL_00ea2460_32_multi_tensor_l2norm_kernel_mp_cu_25e125704cuda3std3__45__cpo5beginE:
	.zero		1
	.type		_ZN63_INTERNAL_00ea2460_32_multi_tensor_l2norm_kernel_mp_cu_25e125704cuda3std6ranges3__45__cpo6cbeginE,@object
	.size		_ZN63_INTERNAL_00ea2460_32_multi_tensor_l2norm_kernel_mp_cu_25e125704cuda3std6ranges3__45__cpo6cbeginE,(_ZN63_INTERNAL_00ea2460_32_multi_tensor_l2norm_kernel_mp_cu_25e125704cuda3std3__45__cpo6rbeginE - _ZN63_INTERNAL_00ea2460_32_multi_tensor_l2norm_kernel_mp_cu_25e125704cuda3std6ranges3__45__cpo6cbeginE)
_ZN63_INTERNAL_00ea2460_32_multi_tensor_l2norm_kernel_mp_cu_25e125704cuda3std6ranges3__45__cpo6cbeginE:
	.zero		1
	.type		_ZN63_INTERNAL_00ea2460_32_multi_tensor_l2norm_kernel_mp_cu_25e125704cuda3std3__45__cpo6rbeginE,@object
	.size		_ZN63_INTERNAL_00ea2460_32_multi_tensor_l2norm_kernel_mp_cu_25e125704cuda3std3__45__cpo6rbeginE,(_ZN63_INTERNAL_00ea2460_32_multi_tensor_l2norm_kernel_mp_cu_25e125704cuda3std6ranges3__45__cpo4nextE - _ZN63_INTERNAL_00ea2460_32_multi_tensor_l2norm_kernel_mp_cu_25e125704cuda3std3__45__cpo6rbeginE)
_ZN63_INTERNAL_00ea2460_32_multi_tensor_l2norm_kernel_mp_cu_25e125704cuda3std3__45__cpo6rbeginE:
	.zero		1
	.type		_ZN63_INTERNAL_00ea2460_32_multi_tensor_l2norm_kernel_mp_cu_25e125704cuda3std6ranges3__45__cpo4nextE,@object
	.size		_ZN63_INTERNAL_00ea2460_32_multi_tensor_l2norm_kernel_mp_cu_25e125704cuda3std6ranges3__45__cpo4nextE,(_ZN63_INTERNAL_00ea2460_32_multi_tensor_l2norm_kernel_mp_cu_25e125704cuda3std6ranges3__45__cpo4swapE - _ZN63_INTERNAL_00ea2460_32_multi_tensor_l2norm_kernel_mp_cu_25e125704cuda3std6ranges3__45__cpo4nextE)
_ZN63_INTERNAL_00ea2460_32_multi_tensor_l2norm_kernel_mp_cu_25e125704cuda3std6ranges3__45__cpo4nextE:
	.zero		1
	.type		_ZN63_INTERNAL_00ea2460_32_multi_tensor_l2norm_kernel_mp_cu_25e125704cuda3std6ranges3__45__cpo4swapE,@object
	.size		_ZN63_INTERNAL_00ea2460_32_multi_tensor_l2norm_kernel_mp_cu_25e125704cuda3std6ranges3__45__cpo4swapE,(_ZN63_INTERNAL_00ea2460_32_multi_tensor_l2norm_kernel_mp_cu_25e125704cuda3std3__420unreachable_sentinelE - _ZN63_INTERNAL_00ea2460_32_multi_tensor_l2norm_kernel_mp_cu_25e125704cuda3std6ranges3__45__cpo4swapE)
_ZN63_INTERNAL_00ea2460_32_multi_tensor_l2norm_kernel_mp_cu_25e125704cuda3std6ranges3__45__cpo4swapE:
	.zero		1
	.type		_ZN63_INTERNAL_00ea2460_32_multi_tensor_l2norm_kernel_mp_cu_25e125704cuda3std3__420unreachable_sentinelE,@object
	.size		_ZN63_INTERNAL_00ea2460_32_multi_tensor_l2norm_kernel_mp_cu_25e125704cuda3std3__420unreachable_sentinelE,(_ZN63_INTERNAL_00ea2460_32_multi_tensor_l2norm_kernel_mp_cu_25e125706thrust24THRUST_300001_SM_1030_NS6system6detail10sequential3seqE - _ZN63_INTERNAL_00ea2460_32_multi_tensor_l2norm_kernel_mp_cu_25e125704cuda3std3__420unreachable_sentinelE)
_ZN63_INTERNAL_00ea2460_32_multi_tensor_l2norm_kernel_mp_cu_25e125704cuda3std3__420unreachable_sentinelE:
	.zero		1
	.type		_ZN63_INTERNAL_00ea2460_32_multi_tensor_l2norm_kernel_mp_cu_25e125706thrust24THRUST_300001_SM_1030_NS6system6detail10sequential3seqE,@object
	.size		_ZN63_INTERNAL_00ea2460_32_multi_tensor_l2norm_kernel_mp_cu_25e125706thrust24THRUST_300001_SM_1030_NS6system6detail10sequential3seqE,(_ZN63_INTERNAL_00ea2460_32_multi_tensor_l2norm_kernel_mp_cu_25e125704cuda3std3__45__cpo4cendE - _ZN63_INTERNAL_00ea2460_32_multi_tensor_l2norm_kernel_mp_cu_25e125706thrust24THRUST_300001_SM_1030_NS6system6detail10sequential3seqE)
_ZN63_INTERNAL_00ea2460_32_multi_tensor_l2norm_kernel_mp_cu_25e125706thrust24THRUST_300001_SM_1030_NS6system6detail10sequential3seqE:
	.zero		1
	.type		_ZN63_INTERNAL_00ea2460_32_multi_tensor_l2norm_kernel_mp_cu_25e125704cuda3std3__45__cpo4cendE,@object
	.size		_ZN63_INTERNAL_00ea2460_32_multi_tensor_l2norm_kernel_mp_cu_25e125704cuda3std3__45__cpo4cendE,(_ZN63_INTERNAL_00ea2460_32_multi_tensor_l2norm_kernel_mp_cu_25e125704cuda3std6ranges3__45__cpo9iter_swapE - _ZN63_INTERNAL_00ea2460_32_multi_tensor_l2norm_kernel_mp_cu_25e125704cuda3std3__45__cpo4cendE)
_ZN63_INTERNAL_00ea2460_32_multi_tensor_l2norm_kernel_mp_cu_25e125704cuda3std3__45__cpo4cendE:
	.zero		1
	.type		_ZN63_INTERNAL_00ea2460_32_multi_tensor_l2norm_kernel_mp_cu_25e125704cuda3std6ranges3__45__cpo9iter_swapE,@object
	.size		_ZN63_INTERNAL_00ea2460_32_multi_tensor_l2norm_kernel_mp_cu_25e125704cuda3std6ranges3__45__cpo9iter_swapE,(_ZN63_INTERNAL_00ea2460_32_multi_tensor_l2norm_kernel_mp_cu_25e125704cuda3std3__45__cpo5crendE - _ZN63_INTERNAL_00ea2460_32_multi_tensor_l2norm_kernel_mp_cu_25e125704cuda3std6ranges3__45__cpo9iter_swapE)
_ZN63_INTERNAL_00ea2460_32_multi_tensor_l2norm_kernel_mp_cu_25e125704cuda3std6ranges3__45__cpo9iter_swapE:
	.zero		1
	.type		_ZN63_INTERNAL_00ea2460_32_multi_tensor_l2norm_kernel_mp_cu_25e125704cuda3std3__45__cpo5crendE,@object
	.size		_ZN63_INTERNAL_00ea2460_32_multi_tensor_l2norm_kernel_mp_cu_25e125704cuda3std3__45__cpo5crendE,(_ZN63_INTERNAL_00ea2460_32_multi_tensor_l2norm_kernel_mp_cu_25e125704cuda3std6ranges3__45__cpo5cdataE - _ZN63_INTERNAL_00ea2460_32_multi_tensor_l2norm_kernel_mp_cu_25e125704cuda3std3__45__cpo5crendE)
_ZN63_INTERNAL_00ea2460_32_multi_tensor_l2norm_kernel_mp_cu_25e125704cuda3std3__45__cpo5crendE:
	.zero		1
	.type		_ZN63_INTERNAL_00ea2460_32_multi_tensor_l2norm_kernel_mp_cu_25e125704cuda3std6ranges3__45__cpo5cdataE,@object
	.size		_ZN63_INTERNAL_00ea2460_32_multi_tensor_l2norm_kernel_mp_cu_25e125704cuda3std6ranges3__45__cpo5cdataE,(_ZN63_INTERNAL_00ea2460_32_multi_tensor_l2norm_kernel_mp_cu_25e125704cuda3std6ranges3__45__cpo3endE - _ZN63_INTERNAL_00ea2460_32_multi_tensor_l2norm_kernel_mp_cu_25e125704cuda3std6ranges3__45__cpo5cdataE)
_ZN63_INTERNAL_00ea2460_32_multi_tensor_l2norm_kernel_mp_cu_25e125704cuda3std6ranges3__45__cpo5cdataE:
	.zero		1
	.type		_ZN63_INTERNAL_00ea2460_32_multi_tensor_l2norm_kernel_mp_cu_25e125704cuda3std6ranges3__45__cpo3endE,@object
	.size		_ZN63_INTERNAL_00ea2460_32_multi_tensor_l2norm_kernel_mp_cu_25e125704cuda3std6ranges3__45__cpo3endE,(_ZN63_INTERNAL_00ea2460_32_multi_tensor_l2norm_kernel_mp_cu_25e125704cuda3std3__419piecewise_constructE - _ZN63_INTERNAL_00ea2460_32_multi_tensor_l2norm_kernel_mp_cu_25e125704cuda3std6ranges3__45__cpo3endE)
_ZN63_INTERNAL_00ea2460_32_multi_tensor_l2norm_kernel_mp_cu_25e125704cuda3std6ranges3__45__cpo3endE:
	.zero		1
	.type		_ZN63_INTERNAL_00ea2460_32_multi_tensor_l2norm_kernel_mp_cu_25e125704cuda3std3__419piecewise_constructE,@object
	.size		_ZN63_INTERNAL_00ea2460_32_multi_tensor_l2norm_kernel_mp_cu_25e125704cuda3std3__419piecewise_constructE,(_ZN63_INTERNAL_00ea2460_32_multi_tensor_l2norm_kernel_mp_cu_25e125704cuda3std6ranges3__45__cpo5ssizeE - _ZN63_INTERNAL_00ea2460_32_multi_tensor_l2norm_kernel_mp_cu_25e125704cuda3std3__419piecewise_constructE)
_ZN63_INTERNAL_00ea2460_32_multi_tensor_l2norm_kernel_mp_cu_25e125704cuda3std3__419piecewise_constructE:
	.zero		1
	.type		_ZN63_INTERNAL_00ea2460_32_multi_tensor_l2norm_kernel_mp_cu_25e125704cuda3std6ranges3__45__cpo5ssizeE,@object
	.size		_ZN63_INTERNAL_00ea2460_32_multi_tensor_l2norm_kernel_mp_cu_25e125704cuda3std6ranges3__45__cpo5ssizeE,(_ZN63_INTERNAL_00ea2460_32_multi_tensor_l2norm_kernel_mp_cu_25e125704cuda3std3__45__cpo3endE - _ZN63_INTERNAL_00ea2460_32_multi_tensor_l2norm_kernel_mp_cu_25e125704cuda3std6ranges3__45__cpo5ssizeE)
_ZN63_INTERNAL_00ea2460_32_multi_tensor_l2norm_kernel_mp_cu_25e125704cuda3std6ranges3__45__cpo5ssizeE:
	.zero		1
	.type		_ZN63_INTERNAL_00ea2460_32_multi_tensor_l2norm_kernel_mp_cu_25e125704cuda3std3__45__cpo3endE,@object
	.size		_ZN63_INTERNAL_00ea2460_32_multi_tensor_l2norm_kernel_mp_cu_25e125704cuda3std3__45__cpo3endE,(_ZN63_INTERNAL_00ea2460_32_multi_tensor_l2norm_kernel_mp_cu_25e125704cuda3std6ranges3__45__cpo4cendE - _ZN63_INTERNAL_00ea2460_32_multi_tensor_l2norm_kernel_mp_cu_25e125704cuda3std3__45__cpo3endE)
_ZN63_INTERNAL_00ea2460_32_multi_tensor_l2norm_kernel_mp_cu_25e125704cuda3std3__45__cpo3endE:
	.zero		1
	.type		_ZN63_INTERNAL_00ea2460_32_multi_tensor_l2norm_kernel_mp_cu_25e125704cuda3std6ranges3__45__cpo4cendE,@object
	.size		_ZN63_INTERNAL_00ea2460_32_multi_tensor_l2norm_kernel_mp_cu_25e125704cuda3std6ranges3__45__cpo4cendE,(_ZN63_INTERNAL_00ea2460_32_multi_tensor_l2norm_kernel_mp_cu_25e125704cuda3std3__45__cpo4rendE - _ZN63_INTERNAL_00ea2460_32_multi_tensor_l2norm_kernel_mp_cu_25e125704cuda3std6ranges3__45__cpo4cendE)
_ZN63_INTERNAL_00ea2460_32_multi_tensor_l2norm_kernel_mp_cu_25e125704cuda3std6ranges3__45__cpo4cendE:
	.zero		1
	.type		_ZN63_INTERNAL_00ea2460_32_multi_tensor_l2norm_kernel_mp_cu_25e125704cuda3std3__45__cpo4rendE,@object
	.size		_ZN63_INTERNAL_00ea2460_32_multi_tensor_l2norm_kernel_mp_cu_25e125704cuda3std3__45__cpo4rendE,(_ZN63_INTERNAL_00ea2460_32_multi_tensor_l2norm_kernel_mp_cu_25e125704cuda3std6ranges3__45__cpo4prevE - _ZN63_INTERNAL_00ea2460_32_multi_tensor_l2norm_kernel_mp_cu_25e125704cuda3std3__45__cpo4rendE)
_ZN63_INTERNAL_00ea2460_32_multi_tensor_l2norm_kernel_mp_cu_25e125704cuda3std3__45__cpo4rendE:
	.zero		1
	.type		_ZN63_INTERNAL_00ea2460_32_multi_tensor_l2norm_kernel_mp_cu_25e125704cuda3std6ranges3__45__cpo4prevE,@object
	.size		_ZN63_INTERNAL_00ea2460_32_multi_tensor_l2norm_kernel_mp_cu_25e125704cuda3std6ranges3__45__cpo4prevE,(_ZN63_INTERNAL_00ea2460_32_multi_tensor_l2norm_kernel_mp_cu_25e125704cuda3std6ranges3__45__cpo9iter_moveE - _ZN63_INTERNAL_00ea2460_32_multi_tensor_l2norm_kernel_mp_cu_25e125704cuda3std6ranges3__45__cpo4prevE)
_ZN63_INTERNAL_00ea2460_32_multi_tensor_l2norm_kernel_mp_cu_25e125704cuda3std6ranges3__45__cpo4prevE:
	.zero		1
	.type		_ZN63_INTERNAL_00ea2460_32_multi_tensor_l2norm_kernel_mp_cu_25e125704cuda3std6ranges3__45__cpo9iter_moveE,@object
	.size		_ZN63_INTERNAL_00ea2460_32_multi_tensor_l2norm_kernel_mp_cu_25e125704cuda3std6ranges3__45__cpo9iter_moveE,(.L_13 - _ZN63_INTERNAL_00ea2460_32_multi_tensor_l2norm_kernel_mp_cu_25e125704cuda3std6ranges3__45__cpo9iter_moveE)
_ZN63_INTERNAL_00ea2460_32_multi_tensor_l2norm_kernel_mp_cu_25e125704cuda3std6ranges3__45__cpo9iter_moveE:
	.zero		1
.L_13:


//--------------------- .nv.shared._Z25multi_tensor_apply_kernelI18TensorListMetadataILi1EE13L2NormFunctorIN3c104HalfEEJPfS6_biEEvlPViT_T0_DpT1_ --------------------------
	.section	.nv.shared._Z25multi_tensor_apply_kernelI18TensorListMetadataILi1EE13L2NormFunctorIN3c104HalfEEJPfS6_biEEvlPViT_T0_DpT1_,"aw",@nobits
	.sectionflags	@""
	.align	4
.nv.shared._Z25multi_tensor_apply_kernelI18TensorListMetadataILi1EE13L2NormFunctorIN3c104HalfEEJPfS6_biEEvlPViT_T0_DpT1_:
	.zero		3072


//--------------------- .nv.shared._Z25multi_tensor_apply_kernelI18TensorListMetadataILi1EE13L2NormFunctorIfEJPfS4_biEEvlPViT_T0_DpT1_ --------------------------
	.section	.nv.shared._Z25multi_tensor_apply_kernelI18TensorListMetadataILi1EE13L2NormFunctorIfEJPfS4_biEEvlPViT_T0_DpT1_,"aw",@nobits
	.sectionflags	@""
	.align	4
.nv.shared._Z25multi_tensor_apply_kernelI18TensorListMetadataILi1EE13L2NormFunctorIfEJPfS4_biEEvlPViT_T0_DpT1_:
	.zero		3072


//--------------------- .nv.shared._Z7cleanupPfS_S_S_biPVi --------------------------
	.section	.nv.shared._Z7cleanupPfS_S_S_biPVi,"aw",@nobits
	.sectionflags	@""
	.align	4
.nv.shared._Z7cleanupPfS_S_S_biPVi:
	.zero		3072


//--------------------- .nv.constant0._Z25multi_tensor_apply_kernelI18TensorListMetadataILi1EE13L2NormFunctorIN3c108BFloat16EEJPfS6_biEEvlPViT_T0_DpT1_ --------------------------
	.section	.nv.constant0._Z25multi_tensor_apply_kernelI18TensorListMetadataILi1EE13L2NormFunctorIN3c108BFloat16EEJPfS6_biEEvlPViT_T0_DpT1_,"a",@progbits
	.sectionflags	@""
	.align	4
.nv.constant0._Z25multi_tensor_apply_kernelI18TensorListMetadataILi1EE13L2NormFunctorIN3c108BFloat16EEJPfS6_biEEvlPViT_T0_DpT1_:
	.zero		4312


//--------------------- .nv.constant0._Z25multi_tensor_apply_kernelI18TensorListMetadataILi1EE13L2NormFunctorIN3c104HalfEEJPfS6_biEEvlPViT_T0_DpT1_ --------------------------
	.section	.nv.constant0._Z25multi_tensor_apply_kernelI18TensorListMetadataILi1EE13L2NormFunctorIN3c104HalfEEJPfS6_biEEvlPViT_T0_DpT1_,"a",@progbits
	.sectionflags	@""
	.align	4
.nv.constant0._Z25multi_tensor_apply_kernelI18TensorListMetadataILi1EE13L2NormFunctorIN3c104HalfEEJPfS6_biEEvlPViT_T0_DpT1_:
	.zero		4312


//--------------------- .nv.constant0._Z25multi_tensor_apply_kernelI18TensorListMetadataILi1EE13L2NormFunctorIfEJPfS4_biEEvlPViT_T0_DpT1_ --------------------------
	.section	.nv.constant0._Z25multi_tensor_apply_kernelI18TensorListMetadataILi1EE13L2NormFunctorIfEJPfS4_biEEvlPViT_T0_DpT1_,"a",@progbits
	.sectionflags	@""
	.align	4
.nv.constant0._Z25multi_tensor_apply_kernelI18TensorListMetadataILi1EE13L2NormFunctorIfEJPfS4_biEEvlPViT_T0_DpT1_:
	.zero		4312


//--------------------- .nv.constant0._Z7cleanupPfS_S_S_biPVi --------------------------
	.section	.nv.constant0._Z7cleanupPfS_S_S_biPVi,"a",@progbits
	.sectionflags	@""
	.align	4
.nv.constant0._Z7cleanupPfS_S_S_biPVi:
	.zero		944


//--------------------- SYMBOLS --------------------------

	.type		.nv.reservedSmem.offset0,@object
	.size		.nv.reservedSmem.offset0,0x4
	.type		.nv.reservedSmem.cap,@object
	.size		.nv.reservedSmem.cap,0x4
